//
// Generated by NVIDIA NVVM Compiler
//
// Compiler Build ID: CL-36424714
// Cuda compilation tools, release 13.0, V13.0.88
// Based on NVVM 20.0.0
//

.version 9.0
.target sm_100
.address_size 64

	// .globl	_Z14sigmoid_kernelPfS_i

.visible .entry _Z14sigmoid_kernelPfS_i(
	.param .u64 .ptr .align 1 _Z14sigmoid_kernelPfS_i_param_0,
	.param .u64 .ptr .align 1 _Z14sigmoid_kernelPfS_i_param_1,
	.param .u32 _Z14sigmoid_kernelPfS_i_param_2
)
{
	.reg .pred 	%p<2>;
	.reg .b32 	%r<8>;
	.reg .b32 	%f<15>;
	.reg .b64 	%rd<8>;

	ld.param.u64 	%rd1, [_Z14sigmoid_kernelPfS_i_param_0];
	ld.param.u64 	%rd2, [_Z14sigmoid_kernelPfS_i_param_1];
	ld.param.u32 	%r2, [_Z14sigmoid_kernelPfS_i_param_2];
	mov.u32 	%r3, %tid.x;
	mov.u32 	%r4, %ctaid.x;
	mov.u32 	%r5, %ntid.x;
	mad.lo.s32 	%r1, %r4, %r5, %r3;
	setp.ge.s32 	%p1, %r1, %r2;
	@%p1 bra 	$L__BB0_2;
	cvta.to.global.u64 	%rd3, %rd2;
	cvta.to.global.u64 	%rd4, %rd1;
	mul.wide.s32 	%rd5, %r1, 4;
	add.s64 	%rd6, %rd3, %rd5;
	ld.global.f32 	%f1, [%rd6];
	fma.rn.f32 	%f2, %f1, 0fBBBB989D, 0f3F000000;
	cvt.sat.f32.f32 	%f3, %f2;
	mov.f32 	%f4, 0f4B400001;
	mov.f32 	%f5, 0f437C0000;
	fma.rm.f32 	%f6, %f3, %f5, %f4;
	add.f32 	%f7, %f6, 0fCB40007F;
	neg.f32 	%f8, %f7;
	fma.rn.f32 	%f9, %f1, 0fBFB8AA3B, %f8;
	fma.rn.f32 	%f10, %f1, 0fB2A57060, %f9;
	mov.b32 	%r6, %f6;
	shl.b32 	%r7, %r6, 23;
	mov.b32 	%f11, %r7;
	ex2.approx.ftz.f32 	%f12, %f10;
	fma.rn.f32 	%f13, %f12, %f11, 0f3F800000;
	rcp.rn.f32 	%f14, %f13;
	add.s64 	%rd7, %rd4, %rd5;
	st.global.f32 	[%rd7], %f14;
$L__BB0_2:
	ret;

}
	// .globl	_Z13matmul_kernelPfS_S_iii
.visible .entry _Z13matmul_kernelPfS_S_iii(
	.param .u64 .ptr .align 1 _Z13matmul_kernelPfS_S_iii_param_0,
	.param .u64 .ptr .align 1 _Z13matmul_kernelPfS_S_iii_param_1,
	.param .u64 .ptr .align 1 _Z13matmul_kernelPfS_S_iii_param_2,
	.param .u32 _Z13matmul_kernelPfS_S_iii_param_3,
	.param .u32 _Z13matmul_kernelPfS_S_iii_param_4,
	.param .u32 _Z13matmul_kernelPfS_S_iii_param_5
)
{
	.reg .pred 	%p<13>;
	.reg .b32 	%r<35>;
	.reg .b32 	%f<68>;
	.reg .b64 	%rd<53>;

	ld.param.u64 	%rd6, [_Z13matmul_kernelPfS_S_iii_param_0];
	ld.param.u64 	%rd7, [_Z13matmul_kernelPfS_S_iii_param_1];
	ld.param.u64 	%rd8, [_Z13matmul_kernelPfS_S_iii_param_2];
	ld.param.u32 	%r18, [_Z13matmul_kernelPfS_S_iii_param_3];
	ld.param.u32 	%r19, [_Z13matmul_kernelPfS_S_iii_param_4];
	ld.param.u32 	%r20, [_Z13matmul_kernelPfS_S_iii_param_5];
	cvta.to.global.u64 	%rd1, %rd8;
	cvta.to.global.u64 	%rd2, %rd7;
	mov.u32 	%r1, %ctaid.x;
	mov.u32 	%r2, %tid.x;
	setp.ge.s32 	%p1, %r1, %r20;
	setp.ge.s32 	%p2, %r2, %r19;
	or.pred  	%p3, %p2, %p1;
	@%p3 bra 	$L__BB1_14;
	setp.lt.s32 	%p4, %r18, 1;
	mov.f32 	%f67, 0f00000000;
	@%p4 bra 	$L__BB1_13;
	mul.lo.s32 	%r3, %r18, %r1;
	and.b32  	%r4, %r18, 7;
	setp.lt.u32 	%p5, %r18, 8;
	mov.f32 	%f67, 0f00000000;
	mov.b32 	%r33, 0;
	@%p5 bra 	$L__BB1_5;
	and.b32  	%r33, %r18, 2147483640;
	neg.s32 	%r31, %r33;
	shl.b32 	%r7, %r19, 3;
	mul.wide.u32 	%rd9, %r3, 4;
	add.s64 	%rd10, %rd9, %rd2;
	add.s64 	%rd52, %rd10, 16;
	mov.f32 	%f67, 0f00000000;
	mul.wide.s32 	%rd13, %r19, 4;
	mov.u32 	%r30, %r2;
$L__BB1_4:
	.pragma "nounroll";
	ld.global.f32 	%f17, [%rd52+-16];
	mul.wide.s32 	%rd11, %r30, 4;
	add.s64 	%rd12, %rd1, %rd11;
	ld.global.f32 	%f18, [%rd12];
	fma.rn.f32 	%f19, %f17, %f18, %f67;
	ld.global.f32 	%f20, [%rd52+-12];
	add.s64 	%rd14, %rd12, %rd13;
	ld.global.f32 	%f21, [%rd14];
	fma.rn.f32 	%f22, %f20, %f21, %f19;
	ld.global.f32 	%f23, [%rd52+-8];
	add.s64 	%rd15, %rd14, %rd13;
	ld.global.f32 	%f24, [%rd15];
	fma.rn.f32 	%f25, %f23, %f24, %f22;
	ld.global.f32 	%f26, [%rd52+-4];
	add.s64 	%rd16, %rd15, %rd13;
	ld.global.f32 	%f27, [%rd16];
	fma.rn.f32 	%f28, %f26, %f27, %f25;
	ld.global.f32 	%f29, [%rd52];
	add.s64 	%rd17, %rd16, %rd13;
	ld.global.f32 	%f30, [%rd17];
	fma.rn.f32 	%f31, %f29, %f30, %f28;
	ld.global.f32 	%f32, [%rd52+4];
	add.s64 	%rd18, %rd17, %rd13;
	ld.global.f32 	%f33, [%rd18];
	fma.rn.f32 	%f34, %f32, %f33, %f31;
	ld.global.f32 	%f35, [%rd52+8];
	add.s64 	%rd19, %rd18, %rd13;
	ld.global.f32 	%f36, [%rd19];
	fma.rn.f32 	%f37, %f35, %f36, %f34;
	ld.global.f32 	%f38, [%rd52+12];
	add.s64 	%rd20, %rd19, %rd13;
	ld.global.f32 	%f39, [%rd20];
	fma.rn.f32 	%f67, %f38, %f39, %f37;
	add.s32 	%r31, %r31, 8;
	add.s32 	%r30, %r30, %r7;
	add.s64 	%rd52, %rd52, 32;
	setp.ne.s32 	%p6, %r31, 0;
	@%p6 bra 	$L__BB1_4;
$L__BB1_5:
	setp.eq.s32 	%p7, %r4, 0;
	@%p7 bra 	$L__BB1_13;
	and.b32  	%r13, %r18, 3;
	setp.lt.u32 	%p8, %r4, 4;
	@%p8 bra 	$L__BB1_8;
	add.s32 	%r22, %r33, %r3;
	mul.wide.u32 	%rd21, %r22, 4;
	add.s64 	%rd22, %rd2, %rd21;
	ld.global.f32 	%f41, [%rd22];
	mad.lo.s32 	%r23, %r33, %r19, %r2;
	mul.wide.s32 	%rd23, %r23, 4;
	add.s64 	%rd24, %rd1, %rd23;
	ld.global.f32 	%f42, [%rd24];
	fma.rn.f32 	%f43, %f41, %f42, %f67;
	cvt.u64.u32 	%rd25, %r3;
	cvt.u64.u32 	%rd26, %r33;
	add.s64 	%rd27, %rd26, %rd25;
	shl.b64 	%rd28, %rd27, 2;
	add.s64 	%rd29, %rd2, %rd28;
	ld.global.f32 	%f44, [%rd29+4];
	mul.wide.s32 	%rd30, %r19, 4;
	add.s64 	%rd31, %rd24, %rd30;
	ld.global.f32 	%f45, [%rd31];
	fma.rn.f32 	%f46, %f44, %f45, %f43;
	ld.global.f32 	%f47, [%rd29+8];
	add.s64 	%rd32, %rd31, %rd30;
	ld.global.f32 	%f48, [%rd32];
	fma.rn.f32 	%f49, %f47, %f48, %f46;
	ld.global.f32 	%f50, [%rd29+12];
	add.s64 	%rd33, %rd32, %rd30;
	ld.global.f32 	%f51, [%rd33];
	fma.rn.f32 	%f67, %f50, %f51, %f49;
	add.s32 	%r33, %r33, 4;
$L__BB1_8:
	setp.eq.s32 	%p9, %r13, 0;
	@%p9 bra 	$L__BB1_13;
	setp.eq.s32 	%p10, %r13, 1;
	@%p10 bra 	$L__BB1_11;
	add.s32 	%r24, %r33, %r3;
	mul.wide.u32 	%rd34, %r24, 4;
	add.s64 	%rd35, %rd2, %rd34;
	ld.global.f32 	%f53, [%rd35];
	mad.lo.s32 	%r25, %r33, %r19, %r2;
	mul.wide.s32 	%rd36, %r25, 4;
	add.s64 	%rd37, %rd1, %rd36;
	ld.global.f32 	%f54, [%rd37];
	fma.rn.f32 	%f55, %f53, %f54, %f67;
	cvt.u64.u32 	%rd38, %r3;
	cvt.u64.u32 	%rd39, %r33;
	add.s64 	%rd40, %rd39, %rd38;
	shl.b64 	%rd41, %rd40, 2;
	add.s64 	%rd42, %rd2, %rd41;
	ld.global.f32 	%f56, [%rd42+4];
	mul.wide.s32 	%rd43, %r19, 4;
	add.s64 	%rd44, %rd37, %rd43;
	ld.global.f32 	%f57, [%rd44];
	fma.rn.f32 	%f67, %f56, %f57, %f55;
	add.s32 	%r33, %r33, 2;
$L__BB1_11:
	and.b32  	%r26, %r18, 1;
	setp.eq.b32 	%p11, %r26, 1;
	not.pred 	%p12, %p11;
	@%p12 bra 	$L__BB1_13;
	add.s32 	%r27, %r33, %r3;
	mul.wide.u32 	%rd45, %r27, 4;
	add.s64 	%rd46, %rd2, %rd45;
	ld.global.f32 	%f58, [%rd46];
	mad.lo.s32 	%r28, %r33, %r19, %r2;
	mul.wide.s32 	%rd47, %r28, 4;
	add.s64 	%rd48, %rd1, %rd47;
	ld.global.f32 	%f59, [%rd48];
	fma.rn.f32 	%f67, %f58, %f59, %f67;
$L__BB1_13:
	mad.lo.s32 	%r29, %r19, %r1, %r2;
	cvta.to.global.u64 	%rd49, %rd6;
	mul.wide.u32 	%rd50, %r29, 4;
	add.s64 	%rd51, %rd49, %rd50;
	st.global.f32 	[%rd51], %f67;
$L__BB1_14:
	ret;

}
	// .globl	_Z17calc_error_kernelPfS_S_i
.visible .entry _Z17calc_error_kernelPfS_S_i(
	.param .u64 .ptr .align 1 _Z17calc_error_kernelPfS_S_i_param_0,
	.param .u64 .ptr .align 1 _Z17calc_error_kernelPfS_S_i_param_1,
	.param .u64 .ptr .align 1 _Z17calc_error_kernelPfS_S_i_param_2,
	.param .u32 _Z17calc_error_kernelPfS_S_i_param_3
)
{
	.reg .pred 	%p<2>;
	.reg .b32 	%r<6>;
	.reg .b32 	%f<4>;
	.reg .b64 	%rd<11>;

	ld.param.u64 	%rd1, [_Z17calc_error_kernelPfS_S_i_param_0];
	ld.param.u64 	%rd2, [_Z17calc_error_kernelPfS_S_i_param_1];
	ld.param.u64 	%rd3, [_Z17calc_error_kernelPfS_S_i_param_2];
	ld.param.u32 	%r2, [_Z17calc_error_kernelPfS_S_i_param_3];
	mov.u32 	%r3, %tid.x;
	mov.u32 	%r4, %ctaid.x;
	mov.u32 	%r5, %ntid.x;
	mad.lo.s32 	%r1, %r4, %r5, %r3;
	setp.ge.s32 	%p1, %r1, %r2;
	@%p1 bra 	$L__BB2_2;
	cvta.to.global.u64 	%rd4, %rd2;
	cvta.to.global.u64 	%rd5, %rd3;
	cvta.to.global.u64 	%rd6, %rd1;
	mul.wide.s32 	%rd7, %r1, 4;
	add.s64 	%rd8, %rd4, %rd7;
	ld.global.f32 	%f1, [%rd8];
	add.s64 	%rd9, %rd5, %rd7;
	ld.global.f32 	%f2, [%rd9];
	sub.f32 	%f3, %f1, %f2;
	add.s64 	%rd10, %rd6, %rd7;
	st.global.f32 	[%rd10], %f3;
$L__BB2_2:
	ret;

}
	// .globl	_Z20calc_gradient_kernelPfS_S_ii
.visible .entry _Z20calc_gradient_kernelPfS_S_ii(
	.param .u64 .ptr .align 1 _Z20calc_gradient_kernelPfS_S_ii_param_0,
	.param .u64 .ptr .align 1 _Z20calc_gradient_kernelPfS_S_ii_param_1,
	.param .u64 .ptr .align 1 _Z20calc_gradient_kernelPfS_S_ii_param_2,
	.param .u32 _Z20calc_gradient_kernelPfS_S_ii_param_3,
	.param .u32 _Z20calc_gradient_kernelPfS_S_ii_param_4
)
{
	.reg .pred 	%p<11>;
	.reg .b32 	%r<38>;
	.reg .b32 	%f<114>;
	.reg .b64 	%rd<58>;

	ld.param.u64 	%rd9, [_Z20calc_gradient_kernelPfS_S_ii_param_0];
	ld.param.u64 	%rd10, [_Z20calc_gradient_kernelPfS_S_ii_param_1];
	ld.param.u64 	%rd11, [_Z20calc_gradient_kernelPfS_S_ii_param_2];
	ld.param.u32 	%r23, [_Z20calc_gradient_kernelPfS_S_ii_param_3];
	ld.param.u32 	%r24, [_Z20calc_gradient_kernelPfS_S_ii_param_4];
	cvta.to.global.u64 	%rd1, %rd11;
	cvta.to.global.u64 	%rd2, %rd10;
	mov.u32 	%r25, %tid.x;
	mov.u32 	%r26, %ctaid.x;
	mov.u32 	%r27, %ntid.x;
	mad.lo.s32 	%r1, %r26, %r27, %r25;
	setp.ge.s32 	%p1, %r1, %r23;
	@%p1 bra 	$L__BB3_15;
	setp.lt.s32 	%p2, %r24, 1;
	mov.f32 	%f113, 0f00000000;
	@%p2 bra 	$L__BB3_14;
	and.b32  	%r2, %r24, 15;
	setp.lt.u32 	%p3, %r24, 16;
	mov.f32 	%f113, 0f00000000;
	mov.b32 	%r34, 0;
	@%p3 bra 	$L__BB3_5;
	and.b32  	%r34, %r24, 2147483632;
	neg.s32 	%r32, %r34;
	shl.b32 	%r5, %r23, 4;
	add.s64 	%rd56, %rd1, 32;
	mov.f32 	%f113, 0f00000000;
	mul.wide.s32 	%rd14, %r23, 4;
	mov.u32 	%r31, %r1;
$L__BB3_4:
	.pragma "nounroll";
	mul.wide.s32 	%rd12, %r31, 4;
	add.s64 	%rd13, %rd2, %rd12;
	ld.global.f32 	%f18, [%rd13];
	ld.global.f32 	%f19, [%rd56+-32];
	fma.rn.f32 	%f20, %f18, %f19, %f113;
	add.s64 	%rd15, %rd13, %rd14;
	ld.global.f32 	%f21, [%rd15];
	ld.global.f32 	%f22, [%rd56+-28];
	fma.rn.f32 	%f23, %f21, %f22, %f20;
	add.s64 	%rd16, %rd15, %rd14;
	ld.global.f32 	%f24, [%rd16];
	ld.global.f32 	%f25, [%rd56+-24];
	fma.rn.f32 	%f26, %f24, %f25, %f23;
	add.s64 	%rd17, %rd16, %rd14;
	ld.global.f32 	%f27, [%rd17];
	ld.global.f32 	%f28, [%rd56+-20];
	fma.rn.f32 	%f29, %f27, %f28, %f26;
	add.s64 	%rd18, %rd17, %rd14;
	ld.global.f32 	%f30, [%rd18];
	ld.global.f32 	%f31, [%rd56+-16];
	fma.rn.f32 	%f32, %f30, %f31, %f29;
	add.s64 	%rd19, %rd18, %rd14;
	ld.global.f32 	%f33, [%rd19];
	ld.global.f32 	%f34, [%rd56+-12];
	fma.rn.f32 	%f35, %f33, %f34, %f32;
	add.s64 	%rd20, %rd19, %rd14;
	ld.global.f32 	%f36, [%rd20];
	ld.global.f32 	%f37, [%rd56+-8];
	fma.rn.f32 	%f38, %f36, %f37, %f35;
	add.s64 	%rd21, %rd20, %rd14;
	ld.global.f32 	%f39, [%rd21];
	ld.global.f32 	%f40, [%rd56+-4];
	fma.rn.f32 	%f41, %f39, %f40, %f38;
	add.s64 	%rd22, %rd21, %rd14;
	ld.global.f32 	%f42, [%rd22];
	ld.global.f32 	%f43, [%rd56];
	fma.rn.f32 	%f44, %f42, %f43, %f41;
	add.s64 	%rd23, %rd22, %rd14;
	ld.global.f32 	%f45, [%rd23];
	ld.global.f32 	%f46, [%rd56+4];
	fma.rn.f32 	%f47, %f45, %f46, %f44;
	add.s64 	%rd24, %rd23, %rd14;
	ld.global.f32 	%f48, [%rd24];
	ld.global.f32 	%f49, [%rd56+8];
	fma.rn.f32 	%f50, %f48, %f49, %f47;
	add.s64 	%rd25, %rd24, %rd14;
	ld.global.f32 	%f51, [%rd25];
	ld.global.f32 	%f52, [%rd56+12];
	fma.rn.f32 	%f53, %f51, %f52, %f50;
	add.s64 	%rd26, %rd25, %rd14;
	ld.global.f32 	%f54, [%rd26];
	ld.global.f32 	%f55, [%rd56+16];
	fma.rn.f32 	%f56, %f54, %f55, %f53;
	add.s64 	%rd27, %rd26, %rd14;
	ld.global.f32 	%f57, [%rd27];
	ld.global.f32 	%f58, [%rd56+20];
	fma.rn.f32 	%f59, %f57, %f58, %f56;
	add.s64 	%rd28, %rd27, %rd14;
	ld.global.f32 	%f60, [%rd28];
	ld.global.f32 	%f61, [%rd56+24];
	fma.rn.f32 	%f62, %f60, %f61, %f59;
	add.s64 	%rd29, %rd28, %rd14;
	ld.global.f32 	%f63, [%rd29];
	ld.global.f32 	%f64, [%rd56+28];
	fma.rn.f32 	%f113, %f63, %f64, %f62;
	add.s32 	%r32, %r32, 16;
	add.s32 	%r31, %r31, %r5;
	add.s64 	%rd56, %rd56, 64;
	setp.ne.s32 	%p4, %r32, 0;
	@%p4 bra 	$L__BB3_4;
$L__BB3_5:
	setp.eq.s32 	%p5, %r2, 0;
	@%p5 bra 	$L__BB3_14;
	and.b32  	%r11, %r24, 7;
	setp.lt.u32 	%p6, %r2, 8;
	@%p6 bra 	$L__BB3_8;
	mad.lo.s32 	%r29, %r34, %r23, %r1;
	mul.wide.s32 	%rd30, %r29, 4;
	add.s64 	%rd31, %rd2, %rd30;
	ld.global.f32 	%f66, [%rd31];
	mul.wide.u32 	%rd32, %r34, 4;
	add.s64 	%rd33, %rd1, %rd32;
	ld.global.f32 	%f67, [%rd33];
	fma.rn.f32 	%f68, %f66, %f67, %f113;
	mul.wide.s32 	%rd34, %r23, 4;
	add.s64 	%rd35, %rd31, %rd34;
	ld.global.f32 	%f69, [%rd35];
	ld.global.f32 	%f70, [%rd33+4];
	fma.rn.f32 	%f71, %f69, %f70, %f68;
	add.s64 	%rd36, %rd35, %rd34;
	ld.global.f32 	%f72, [%rd36];
	ld.global.f32 	%f73, [%rd33+8];
	fma.rn.f32 	%f74, %f72, %f73, %f71;
	add.s64 	%rd37, %rd36, %rd34;
	ld.global.f32 	%f75, [%rd37];
	ld.global.f32 	%f76, [%rd33+12];
	fma.rn.f32 	%f77, %f75, %f76, %f74;
	add.s64 	%rd38, %rd37, %rd34;
	ld.global.f32 	%f78, [%rd38];
	ld.global.f32 	%f79, [%rd33+16];
	fma.rn.f32 	%f80, %f78, %f79, %f77;
	add.s64 	%rd39, %rd38, %rd34;
	ld.global.f32 	%f81, [%rd39];
	ld.global.f32 	%f82, [%rd33+20];
	fma.rn.f32 	%f83, %f81, %f82, %f80;
	add.s64 	%rd40, %rd39, %rd34;
	ld.global.f32 	%f84, [%rd40];
	ld.global.f32 	%f85, [%rd33+24];
	fma.rn.f32 	%f86, %f84, %f85, %f83;
	add.s64 	%rd41, %rd40, %rd34;
	ld.global.f32 	%f87, [%rd41];
	ld.global.f32 	%f88, [%rd33+28];
	fma.rn.f32 	%f113, %f87, %f88, %f86;
	add.s32 	%r34, %r34, 8;
$L__BB3_8:
	setp.eq.s32 	%p7, %r11, 0;
	@%p7 bra 	$L__BB3_14;
	and.b32  	%r14, %r24, 3;
	setp.lt.u32 	%p8, %r11, 4;
	@%p8 bra 	$L__BB3_11;
	mad.lo.s32 	%r30, %r34, %r23, %r1;
	mul.wide.s32 	%rd42, %r30, 4;
	add.s64 	%rd43, %rd2, %rd42;
	ld.global.f32 	%f90, [%rd43];
	mul.wide.u32 	%rd44, %r34, 4;
	add.s64 	%rd45, %rd1, %rd44;
	ld.global.f32 	%f91, [%rd45];
	fma.rn.f32 	%f92, %f90, %f91, %f113;
	mul.wide.s32 	%rd46, %r23, 4;
	add.s64 	%rd47, %rd43, %rd46;
	ld.global.f32 	%f93, [%rd47];
	ld.global.f32 	%f94, [%rd45+4];
	fma.rn.f32 	%f95, %f93, %f94, %f92;
	add.s64 	%rd48, %rd47, %rd46;
	ld.global.f32 	%f96, [%rd48];
	ld.global.f32 	%f97, [%rd45+8];
	fma.rn.f32 	%f98, %f96, %f97, %f95;
	add.s64 	%rd49, %rd48, %rd46;
	ld.global.f32 	%f99, [%rd49];
	ld.global.f32 	%f100, [%rd45+12];
	fma.rn.f32 	%f113, %f99, %f100, %f98;
	add.s32 	%r34, %r34, 4;
$L__BB3_11:
	setp.eq.s32 	%p9, %r14, 0;
	@%p9 bra 	$L__BB3_14;
	mul.wide.u32 	%rd50, %r34, 4;
	add.s64 	%rd57, %rd1, %rd50;
	mad.lo.s32 	%r37, %r34, %r23, %r1;
	neg.s32 	%r36, %r14;
$L__BB3_13:
	.pragma "nounroll";
	mul.wide.s32 	%rd51, %r37, 4;
	add.s64 	%rd52, %rd2, %rd51;
	ld.global.f32 	%f101, [%rd52];
	ld.global.f32 	%f102, [%rd57];
	fma.rn.f32 	%f113, %f101, %f102, %f113;
	add.s64 	%rd57, %rd57, 4;
	add.s32 	%r37, %r37, %r23;
	add.s32 	%r36, %r36, 1;
	setp.ne.s32 	%p10, %r36, 0;
	@%p10 bra 	$L__BB3_13;
$L__BB3_14:
	cvt.rn.f32.s32 	%f103, %r24;
	div.rn.f32 	%f104, %f113, %f103;
	cvta.to.global.u64 	%rd53, %rd9;
	mul.wide.s32 	%rd54, %r1, 4;
	add.s64 	%rd55, %rd53, %rd54;
	st.global.f32 	[%rd55], %f104;
$L__BB3_15:
	ret;

}
	// .globl	_Z21update_weights_kernelPfS_fi
.visible .entry _Z21update_weights_kernelPfS_fi(
	.param .u64 .ptr .align 1 _Z21update_weights_kernelPfS_fi_param_0,
	.param .u64 .ptr .align 1 _Z21update_weights_kernelPfS_fi_param_1,
	.param .f32 _Z21update_weights_kernelPfS_fi_param_2,
	.param .u32 _Z21update_weights_kernelPfS_fi_param_3
)
{
	.reg .pred 	%p<2>;
	.reg .b32 	%r<6>;
	.reg .b32 	%f<6>;
	.reg .b64 	%rd<8>;

	ld.param.u64 	%rd1, [_Z21update_weights_kernelPfS_fi_param_0];
	ld.param.u64 	%rd2, [_Z21update_weights_kernelPfS_fi_param_1];
	ld.param.f32 	%f1, [_Z21update_weights_kernelPfS_fi_param_2];
	ld.param.u32 	%r2, [_Z21update_weights_kernelPfS_fi_param_3];
	mov.u32 	%r3, %tid.x;
	mov.u32 	%r4, %ctaid.x;
	mov.u32 	%r5, %ntid.x;
	mad.lo.s32 	%r1, %r4, %r5, %r3;
	setp.ge.s32 	%p1, %r1, %r2;
	@%p1 bra 	$L__BB4_2;
	cvta.to.global.u64 	%rd3, %rd2;
	cvta.to.global.u64 	%rd4, %rd1;
	mul.wide.s32 	%rd5, %r1, 4;
	add.s64 	%rd6, %rd3, %rd5;
	ld.global.f32 	%f2, [%rd6];
	mul.f32 	%f3, %f1, %f2;
	add.s64 	%rd7, %rd4, %rd5;
	ld.global.f32 	%f4, [%rd7];
	sub.f32 	%f5, %f4, %f3;
	st.global.f32 	[%rd7], %f5;
$L__BB4_2:
	ret;

}


// ===== COMPILED SASS (sm_100) =====

	.target	sm_100

	.elftype	@"ET_EXEC"


//--------------------- .note.nv.tkinfo           --------------------------
	.section	.note.nv.tkinfo,"",@"SHT_NOTE"
	.sectionflags	@"SHF_NOTE_NV_TKINFO"
	.tkinfo
        /*0018*/ 	.word	0x00000002
        /*0030*/ 	.string	""
        /*0030*/ 	.string	"ptxas"
        /*0030*/ 	.string	"Cuda compilation tools, release 13.0, V13.0.88"
        /*0030*/ 	.string	"Build cuda_13.0.r13.0/compiler.36424714_0"
        /*0030*/ 	.string	"-arch sm_100 -m 64 "



//--------------------- .note.nv.cuinfo           --------------------------
	.section	.note.nv.cuinfo,"",@"SHT_NOTE"
	.sectionflags	@"SHF_NOTE_NV_CUINFO"
        /*0018*/ 	.short	0x0002
        /*001a*/ 	.short	0x0064
        /*001c*/ 	.short	0x0082
	.zero		2


//--------------------- .nv.info                  --------------------------
	.section	.nv.info,"",@"SHT_CUDA_INFO"
	.align	4


	//----- nvinfo : EIATTR_REGCOUNT
	.align		4
        /*0000*/ 	.byte	0x04, 0x2f
        /*0002*/ 	.short	(.L_1 - .L_0)
	.align		4
.L_0:
        /*0004*/ 	.word	index@(_Z14sigmoid_kernelPfS_i)
        /*0008*/ 	.word	0x0000000e


	//----- nvinfo : EIATTR_FRAME_SIZE
	.align		4
.L_1:
        /*000c*/ 	.byte	0x04, 0x11
        /*000e*/ 	.short	(.L_3 - .L_2)
	.align		4
.L_2:
        /*0010*/ 	.word	index@($__internal_1_$__cuda_sm20_rcp_rn_f32_slowpath)
        /*0014*/ 	.word	0x00000000


	//----- nvinfo : EIATTR_FRAME_SIZE
	.align		4
.L_3:
        /*0018*/ 	.byte	0x04, 0x11
        /*001a*/ 	.short	(.L_5 - .L_4)
	.align		4
.L_4:
        /*001c*/ 	.word	index@(_Z14sigmoid_kernelPfS_i)
        /*0020*/ 	.word	0x00000000


	//----- nvinfo : EIATTR_REGCOUNT
	.align		4
.L_5:
        /*0024*/ 	.byte	0x04, 0x2f
        /*0026*/ 	.short	(.L_7 - .L_6)
	.align		4
.L_6:
        /*0028*/ 	.word	index@(_Z13matmul_kernelPfS_S_iii)
        /*002c*/ 	.word	0x00000020


	//----- nvinfo : EIATTR_FRAME_SIZE
	.align		4
.L_7:
        /*0030*/ 	.byte	0x04, 0x11
        /*0032*/ 	.short	(.L_9 - .L_8)
	.align		4
.L_8:
        /*0034*/ 	.word	index@(_Z13matmul_kernelPfS_S_iii)
        /*0038*/ 	.word	0x00000000


	//----- nvinfo : EIATTR_REGCOUNT
	.align		4
.L_9:
        /*003c*/ 	.byte	0x04, 0x2f
        /*003e*/ 	.short	(.L_11 - .L_10)
	.align		4
.L_10:
        /*0040*/ 	.word	index@(_Z17calc_error_kernelPfS_S_i)
        /*0044*/ 	.word	0x0000000c


	//----- nvinfo : EIATTR_FRAME_SIZE
	.align		4
.L_11:
        /*0048*/ 	.byte	0x04, 0x11
        /*004a*/ 	.short	(.L_13 - .L_12)
	.align		4
.L_12:
        /*004c*/ 	.word	index@(_Z17calc_error_kernelPfS_S_i)
        /*0050*/ 	.word	0x00000000


	//----- nvinfo : EIATTR_REGCOUNT
	.align		4
.L_13:
        /*0054*/ 	.byte	0x04, 0x2f
        /*0056*/ 	.short	(.L_15 - .L_14)
	.align		4
.L_14:
        /*0058*/ 	.word	index@(_Z20calc_gradient_kernelPfS_S_ii)
        /*005c*/ 	.word	0x00000020


	//----- nvinfo : EIATTR_FRAME_SIZE
	.align		4
.L_15:
        /*0060*/ 	.byte	0x04, 0x11
        /*0062*/ 	.short	(.L_17 - .L_16)
	.align		4
.L_16:
        /*0064*/ 	.word	index@($__internal_0_$__cuda_sm3x_div_rn_noftz_f32_slowpath)
        /*0068*/ 	.word	0x00000000


	//----- nvinfo : EIATTR_FRAME_SIZE
	.align		4
.L_17:
        /*006c*/ 	.byte	0x04, 0x11
        /*006e*/ 	.short	(.L_19 - .L_18)
	.align		4
.L_18:
        /*0070*/ 	.word	index@(_Z20calc_gradient_kernelPfS_S_ii)
        /*0074*/ 	.word	0x00000000


	//----- nvinfo : EIATTR_REGCOUNT
	.align		4
.L_19:
        /*0078*/ 	.byte	0x04, 0x2f
        /*007a*/ 	.short	(.L_21 - .L_20)
	.align		4
.L_20:
        /*007c*/ 	.word	index@(_Z21update_weights_kernelPfS_fi)
        /*0080*/ 	.word	0x0000000a


	//----- nvinfo : EIATTR_FRAME_SIZE
	.align		4
.L_21:
        /*0084*/ 	.byte	0x04, 0x11
        /*0086*/ 	.short	(.L_23 - .L_22)
	.align		4
.L_22:
        /*0088*/ 	.word	index@(_Z21update_weights_kernelPfS_fi)
        /*008c*/ 	.word	0x00000000


	//----- nvinfo : EIATTR_MIN_STACK_SIZE
	.align		4
.L_23:
        /*0090*/ 	.byte	0x04, 0x12
        /*0092*/ 	.short	(.L_25 - .L_24)
	.align		4
.L_24:
        /*0094*/ 	.word	index@(_Z21update_weights_kernelPfS_fi)
        /*0098*/ 	.word	0x00000000


	//----- nvinfo : EIATTR_MIN_STACK_SIZE
	.align		4
.L_25:
        /*009c*/ 	.byte	0x04, 0x12
        /*009e*/ 	.short	(.L_27 - .L_26)
	.align		4
.L_26:
        /*00a0*/ 	.word	index@(_Z20calc_gradient_kernelPfS_S_ii)
        /*00a4*/ 	.word	0x00000000


	//----- nvinfo : EIATTR_MIN_STACK_SIZE
	.align		4
.L_27:
        /*00a8*/ 	.byte	0x04, 0x12
        /*00aa*/ 	.short	(.L_29 - .L_28)
	.align		4
.L_28:
        /*00ac*/ 	.word	index@(_Z17calc_error_kernelPfS_S_i)
        /*00b0*/ 	.word	0x00000000


	//----- nvinfo : EIATTR_MIN_STACK_SIZE
	.align		4
.L_29:
        /*00b4*/ 	.byte	0x04, 0x12
        /*00b6*/ 	.short	(.L_31 - .L_30)
	.align		4
.L_30:
        /*00b8*/ 	.word	index@(_Z13matmul_kernelPfS_S_iii)
        /*00bc*/ 	.word	0x00000000


	//----- nvinfo : EIATTR_MIN_STACK_SIZE
	.align		4
.L_31:
        /*00c0*/ 	.byte	0x04, 0x12
        /*00c2*/ 	.short	(.L_33 - .L_32)
	.align		4
.L_32:
        /*00c4*/ 	.word	index@(_Z14sigmoid_kernelPfS_i)
        /*00c8*/ 	.word	0x00000000
.L_33:


//--------------------- .nv.compat                --------------------------
	.section	.nv.compat,"",@"SHT_CUDA_COMPAT_INFO"
	.align	4
        /*0000*/ 	.byte	0x02, 0x09, 0x00, 0x00, 0x02, 0x02, 0x01, 0x00, 0x02, 0x05, 0x05, 0x00, 0x03, 0x07, 0x01, 0x01
        /*0010*/ 	.byte	0x02, 0x03, 0x00, 0x00, 0x02, 0x06, 0x01, 0x00, 0x04, 0x0b, 0x08, 0x00, 0x01, 0x00, 0x00, 0x00
        /*0020*/ 	.byte	0x00, 0x00, 0x00, 0x00


//--------------------- .nv.info._Z21update_weights_kernelPfS_fi --------------------------
	.section	.nv.info._Z21update_weights_kernelPfS_fi,"",@"SHT_CUDA_INFO"
	.sectionflags	@""
	.align	4


	//----- nvinfo : EIATTR_CUDA_API_VERSION
	.align		4
        /*0000*/ 	.byte	0x04, 0x37
        /*0002*/ 	.short	(.L_35 - .L_34)
.L_34:
        /*0004*/ 	.word	0x00000082


	//----- nvinfo : EIATTR_KPARAM_INFO
	.align		4
.L_35:
        /*0008*/ 	.byte	0x04, 0x17
        /*000a*/ 	.short	(.L_37 - .L_36)
.L_36:
        /*000c*/ 	.word	0x00000000
        /*0010*/ 	.short	0x0003
        /*0012*/ 	.short	0x0014
        /*0014*/ 	.byte	0x00, 0xf0, 0x11, 0x00


	//----- nvinfo : EIATTR_KPARAM_INFO
	.align		4
.L_37:
        /*0018*/ 	.byte	0x04, 0x17
        /*001a*/ 	.short	(.L_39 - .L_38)
.L_38:
        /*001c*/ 	.word	0x00000000
        /*0020*/ 	.short	0x0002
        /*0022*/ 	.short	0x0010
        /*0024*/ 	.byte	0x00, 0xf0, 0x11, 0x00


	//----- nvinfo : EIATTR_KPARAM_INFO
	.align		4
.L_39:
        /*0028*/ 	.byte	0x04, 0x17
        /*002a*/ 	.short	(.L_41 - .L_40)
.L_40:
        /*002c*/ 	.word	0x00000000
        /*0030*/ 	.short	0x0001
        /*0032*/ 	.short	0x0008
        /*0034*/ 	.byte	0x00, 0xf5, 0x21, 0x00


	//----- nvinfo : EIATTR_KPARAM_INFO
	.align		4
.L_41:
        /*0038*/ 	.byte	0x04, 0x17
        /*003a*/ 	.short	(.L_43 - .L_42)
.L_42:
        /*003c*/ 	.word	0x00000000
        /*0040*/ 	.short	0x0000
        /*0042*/ 	.short	0x0000
        /*0044*/ 	.byte	0x00, 0xf5, 0x21, 0x00


	//----- nvinfo : EIATTR_SPARSE_MMA_MASK
	.align		4
.L_43:
        /*0048*/ 	.byte	0x03, 0x50
        /*004a*/ 	.short	0x0000


	//----- nvinfo : EIATTR_MAXREG_COUNT
	.align		4
        /*004c*/ 	.byte	0x03, 0x1b
        /*004e*/ 	.short	0x00ff


	//----- nvinfo : EIATTR_MERCURY_ISA_VERSION
	.align		4
        /*0050*/ 	.byte	0x03, 0x5f
        /*0052*/ 	.short	0x0101


	//----- nvinfo : EIATTR_VRC_CTA_INIT_COUNT
	.align		4
        /*0054*/ 	.byte	0x02, 0x4a
	.zero		1
	.zero		1


	//----- nvinfo : EIATTR_EXIT_INSTR_OFFSETS
	.align		4
        /*0058*/ 	.byte	0x04, 0x1c
        /*005a*/ 	.short	(.L_45 - .L_44)


	//   ....[0]....
.L_44:
        /*005c*/ 	.word	0x00000070


	//   ....[1]....
        /*0060*/ 	.word	0x00000120


	//----- nvinfo : EIATTR_CBANK_PARAM_SIZE
	.align		4
.L_45:
        /*0064*/ 	.byte	0x03, 0x19
        /*0066*/ 	.short	0x0018


	//----- nvinfo : EIATTR_PARAM_CBANK
	.align		4
        /*0068*/ 	.byte	0x04, 0x0a
        /*006a*/ 	.short	(.L_47 - .L_46)
	.align		4
.L_46:
        /*006c*/ 	.word	index@(.nv.constant0._Z21update_weights_kernelPfS_fi)
        /*0070*/ 	.short	0x0380
        /*0072*/ 	.short	0x0018


	//----- nvinfo : EIATTR_SW_WAR
	.align		4
.L_47:
        /*0074*/ 	.byte	0x04, 0x36
        /*0076*/ 	.short	(.L_49 - .L_48)
.L_48:
        /*0078*/ 	.word	0x00000008
.L_49:


//--------------------- .nv.info._Z20calc_gradient_kernelPfS_S_ii --------------------------
	.section	.nv.info._Z20calc_gradient_kernelPfS_S_ii,"",@"SHT_CUDA_INFO"
	.sectionflags	@""
	.align	4


	//----- nvinfo : EIATTR_CUDA_API_VERSION
	.align		4
        /*0000*/ 	.byte	0x04, 0x37
        /*0002*/ 	.short	(.L_51 - .L_50)
.L_50:
        /*0004*/ 	.word	0x00000082


	//----- nvinfo : EIATTR_KPARAM_INFO
	.align		4
.L_51:
        /*0008*/ 	.byte	0x04, 0x17
        /*000a*/ 	.short	(.L_53 - .L_52)
.L_52:
        /*000c*/ 	.word	0x00000000
        /*0010*/ 	.short	0x0004
        /*0012*/ 	.short	0x001c
        /*0014*/ 	.byte	0x00, 0xf0, 0x11, 0x00


	//----- nvinfo : EIATTR_KPARAM_INFO
	.align		4
.L_53:
        /*0018*/ 	.byte	0x04, 0x17
        /*001a*/ 	.short	(.L_55 - .L_54)
.L_54:
        /*001c*/ 	.word	0x00000000
        /*0020*/ 	.short	0x0003
        /*0022*/ 	.short	0x0018
        /*0024*/ 	.byte	0x00, 0xf0, 0x11, 0x00


	//----- nvinfo : EIATTR_KPARAM_INFO
	.align		4
.L_55:
        /*0028*/ 	.byte	0x04, 0x17
        /*002a*/ 	.short	(.L_57 - .L_56)
.L_56:
        /*002c*/ 	.word	0x00000000
        /*0030*/ 	.short	0x0002
        /*0032*/ 	.short	0x0010
        /*0034*/ 	.byte	0x00, 0xf5, 0x21, 0x00


	//----- nvinfo : EIATTR_KPARAM_INFO
	.align		4
.L_57:
        /*0038*/ 	.byte	0x04, 0x17
        /*003a*/ 	.short	(.L_59 - .L_58)
.L_58:
        /*003c*/ 	.word	0x00000000
        /*0040*/ 	.short	0x0001
        /*0042*/ 	.short	0x0008
        /*0044*/ 	.byte	0x00, 0xf5, 0x21, 0x00


	//----- nvinfo : EIATTR_KPARAM_INFO
	.align		4
.L_59:
        /*0048*/ 	.byte	0x04, 0x17
        /*004a*/ 	.short	(.L_61 - .L_60)
.L_60:
        /*004c*/ 	.word	0x00000000
        /*0050*/ 	.short	0x0000
        /*0052*/ 	.short	0x0000
        /*0054*/ 	.byte	0x00, 0xf5, 0x21, 0x00


	//----- nvinfo : EIATTR_SPARSE_MMA_MASK
	.align		4
.L_61:
        /*0058*/ 	.byte	0x03, 0x50
        /*005a*/ 	.short	0x0000


	//----- nvinfo : EIATTR_MAXREG_COUNT
	.align		4
        /*005c*/ 	.byte	0x03, 0x1b
        /*005e*/ 	.short	0x00ff


	//----- nvinfo : EIATTR_MERCURY_ISA_VERSION
	.align		4
        /*0060*/ 	.byte	0x03, 0x5f
        /*0062*/ 	.short	0x0101


	//----- nvinfo : EIATTR_VRC_CTA_INIT_COUNT
	.align		4
        /*0064*/ 	.byte	0x02, 0x4a
	.zero		1
	.zero		1


	//----- nvinfo : EIATTR_EXIT_INSTR_OFFSETS
	.align		4
        /*0068*/ 	.byte	0x04, 0x1c
        /*006a*/ 	.short	(.L_63 - .L_62)


	//   ....[0]....
.L_62:
        /*006c*/ 	.word	0x00000070


	//   ....[1]....
        /*0070*/ 	.word	0x00000cb0


	//----- nvinfo : EIATTR_CRS_STACK_SIZE
	.align		4
.L_63:
        /*0074*/ 	.byte	0x04, 0x1e
        /*0076*/ 	.short	(.L_65 - .L_64)
.L_64:
        /*0078*/ 	.word	0x00000000


	//----- nvinfo : EIATTR_CBANK_PARAM_SIZE
	.align		4
.L_65:
        /*007c*/ 	.byte	0x03, 0x19
        /*007e*/ 	.short	0x0020


	//----- nvinfo : EIATTR_PARAM_CBANK
	.align		4
        /*0080*/ 	.byte	0x04, 0x0a
        /*0082*/ 	.short	(.L_67 - .L_66)
	.align		4
.L_66:
        /*0084*/ 	.word	index@(.nv.constant0._Z20calc_gradient_kernelPfS_S_ii)
        /*0088*/ 	.short	0x0380
        /*008a*/ 	.short	0x0020


	//----- nvinfo : EIATTR_SW_WAR
	.align		4
.L_67:
        /*008c*/ 	.byte	0x04, 0x36
        /*008e*/ 	.short	(.L_69 - .L_68)
.L_68:
        /*0090*/ 	.word	0x00000008
.L_69:


//--------------------- .nv.info._Z17calc_error_kernelPfS_S_i --------------------------
	.section	.nv.info._Z17calc_error_kernelPfS_S_i,"",@"SHT_CUDA_INFO"
	.sectionflags	@""
	.align	4


	//----- nvinfo : EIATTR_CUDA_API_VERSION
	.align		4
        /*0000*/ 	.byte	0x04, 0x37
        /*0002*/ 	.short	(.L_71 - .L_70)
.L_70:
        /*0004*/ 	.word	0x00000082


	//----- nvinfo : EIATTR_KPARAM_INFO
	.align		4
.L_71:
        /*0008*/ 	.byte	0x04, 0x17
        /*000a*/ 	.short	(.L_73 - .L_72)
.L_72:
        /*000c*/ 	.word	0x00000000
        /*0010*/ 	.short	0x0003
        /*0012*/ 	.short	0x0018
        /*0014*/ 	.byte	0x00, 0xf0, 0x11, 0x00


	//----- nvinfo : EIATTR_KPARAM_INFO
	.align		4
.L_73:
        /*0018*/ 	.byte	0x04, 0x17
        /*001a*/ 	.short	(.L_75 - .L_74)
.L_74:
        /*001c*/ 	.word	0x00000000
        /*0020*/ 	.short	0x0002
        /*0022*/ 	.short	0x0010
        /*0024*/ 	.byte	0x00, 0xf5, 0x21, 0x00


	//----- nvinfo : EIATTR_KPARAM_INFO
	.align		4
.L_75:
        /*0028*/ 	.byte	0x04, 0x17
        /*002a*/ 	.short	(.L_77 - .L_76)
.L_76:
        /*002c*/ 	.word	0x00000000
        /*0030*/ 	.short	0x0001
        /*0032*/ 	.short	0x0008
        /*0034*/ 	.byte	0x00, 0xf5, 0x21, 0x00


	//----- nvinfo : EIATTR_KPARAM_INFO
	.align		4
.L_77:
        /*0038*/ 	.byte	0x04, 0x17
        /*003a*/ 	.short	(.L_79 - .L_78)
.L_78:
        /*003c*/ 	.word	0x00000000
        /*0040*/ 	.short	0x0000
        /*0042*/ 	.short	0x0000
        /*0044*/ 	.byte	0x00, 0xf5, 0x21, 0x00


	//----- nvinfo : EIATTR_SPARSE_MMA_MASK
	.align		4
.L_79:
        /*0048*/ 	.byte	0x03, 0x50
        /*004a*/ 	.short	0x0000


	//----- nvinfo : EIATTR_MAXREG_COUNT
	.align		4
        /*004c*/ 	.byte	0x03, 0x1b
        /*004e*/ 	.short	0x00ff


	//----- nvinfo : EIATTR_MERCURY_ISA_VERSION
	.align		4
        /*0050*/ 	.byte	0x03, 0x5f
        /*0052*/ 	.short	0x0101


	//----- nvinfo : EIATTR_VRC_CTA_INIT_COUNT
	.align		4
        /*0054*/ 	.byte	0x02, 0x4a
	.zero		1
	.zero		1


	//----- nvinfo : EIATTR_EXIT_INSTR_OFFSETS
	.align		4
        /*0058*/ 	.byte	0x04, 0x1c
        /*005a*/ 	.short	(.L_81 - .L_80)


	//   ....[0]....
.L_80:
        /*005c*/ 	.word	0x00000070


	//   ....[1]....
        /*0060*/ 	.word	0x00000130


	//----- nvinfo : EIATTR_CBANK_PARAM_SIZE
	.align		4
.L_81:
        /*0064*/ 	.byte	0x03, 0x19
        /*0066*/ 	.short	0x001c


	//----- nvinfo : EIATTR_PARAM_CBANK
	.align		4
        /*0068*/ 	.byte	0x04, 0x0a
        /*006a*/ 	.short	(.L_83 - .L_82)
	.align		4
.L_82:
        /*006c*/ 	.word	index@(.nv.constant0._Z17calc_error_kernelPfS_S_i)
        /*0070*/ 	.short	0x0380
        /*0072*/ 	.short	0x001c


	//----- nvinfo : EIATTR_SW_WAR
	.align		4
.L_83:
        /*0074*/ 	.byte	0x04, 0x36
        /*0076*/ 	.short	(.L_85 - .L_84)
.L_84:
        /*0078*/ 	.word	0x00000008
.L_85:


//--------------------- .nv.info._Z13matmul_kernelPfS_S_iii --------------------------
	.section	.nv.info._Z13matmul_kernelPfS_S_iii,"",@"SHT_CUDA_INFO"
	.sectionflags	@""
	.align	4


	//----- nvinfo : EIATTR_CUDA_API_VERSION
	.align		4
        /*0000*/ 	.byte	0x04, 0x37
        /*0002*/ 	.short	(.L_87 - .L_86)
.L_86:
        /*0004*/ 	.word	0x00000082


	//----- nvinfo : EIATTR_KPARAM_INFO
	.align		4
.L_87:
        /*0008*/ 	.byte	0x04, 0x17
        /*000a*/ 	.short	(.L_89 - .L_88)
.L_88:
        /*000c*/ 	.word	0x00000000
        /*0010*/ 	.short	0x0005
        /*0012*/ 	.short	0x0020
        /*0014*/ 	.byte	0x00, 0xf0, 0x11, 0x00


	//----- nvinfo : EIATTR_KPARAM_INFO
	.align		4
.L_89:
        /*0018*/ 	.byte	0x04, 0x17
        /*001a*/ 	.short	(.L_91 - .L_90)
.L_90:
        /*001c*/ 	.word	0x00000000
        /*0020*/ 	.short	0x0004
        /*0022*/ 	.short	0x001c
        /*0024*/ 	.byte	0x00, 0xf0, 0x11, 0x00


	//----- nvinfo : EIATTR_KPARAM_INFO
	.align		4
.L_91:
        /*0028*/ 	.byte	0x04, 0x17
        /*002a*/ 	.short	(.L_93 - .L_92)
.L_92:
        /*002c*/ 	.word	0x00000000
        /*0030*/ 	.short	0x0003
        /*0032*/ 	.short	0x0018
        /*0034*/ 	.byte	0x00, 0xf0, 0x11, 0x00


	//----- nvinfo : EIATTR_KPARAM_INFO
	.align		4
.L_93:
        /*0038*/ 	.byte	0x04, 0x17
        /*003a*/ 	.short	(.L_95 - .L_94)
.L_94:
        /*003c*/ 	.word	0x00000000
        /*0040*/ 	.short	0x0002
        /*0042*/ 	.short	0x0010
        /*0044*/ 	.byte	0x00, 0xf5, 0x21, 0x00


	//----- nvinfo : EIATTR_KPARAM_INFO
	.align		4
.L_95:
        /*0048*/ 	.byte	0x04, 0x17
        /*004a*/ 	.short	(.L_97 - .L_96)
.L_96:
        /*004c*/ 	.word	0x00000000
        /*0050*/ 	.short	0x0001
        /*0052*/ 	.short	0x0008
        /*0054*/ 	.byte	0x00, 0xf5, 0x21, 0x00


	//----- nvinfo : EIATTR_KPARAM_INFO
	.align		4
.L_97:
        /*0058*/ 	.byte	0x04, 0x17
        /*005a*/ 	.short	(.L_99 - .L_98)
.L_98:
        /*005c*/ 	.word	0x00000000
        /*0060*/ 	.short	0x0000
        /*0062*/ 	.short	0x0000
        /*0064*/ 	.byte	0x00, 0xf5, 0x21, 0x00


	//----- nvinfo : EIATTR_SPARSE_MMA_MASK
	.align		4
.L_99:
        /*0068*/ 	.byte	0x03, 0x50
        /*006a*/ 	.short	0x0000


	//----- nvinfo : EIATTR_MAXREG_COUNT
	.align		4
        /*006c*/ 	.byte	0x03, 0x1b
        /*006e*/ 	.short	0x00ff


	//----- nvinfo : EIATTR_MERCURY_ISA_VERSION
	.align		4
        /*0070*/ 	.byte	0x03, 0x5f
        /*0072*/ 	.short	0x0101


	//----- nvinfo : EIATTR_VRC_CTA_INIT_COUNT
	.align		4
        /*0074*/ 	.byte	0x02, 0x4a
	.zero		1
	.zero		1


	//----- nvinfo : EIATTR_EXIT_INSTR_OFFSETS
	.align		4
        /*0078*/ 	.byte	0x04, 0x1c
        /*007a*/ 	.short	(.L_101 - .L_100)


	//   ....[0]....
.L_100:
        /*007c*/ 	.word	0x00000070


	//   ....[1]....
        /*0080*/ 	.word	0x00000890


	//----- nvinfo : EIATTR_CBANK_PARAM_SIZE
	.align		4
.L_101:
        /*0084*/ 	.byte	0x03, 0x19
        /*0086*/ 	.short	0x0024


	//----- nvinfo : EIATTR_PARAM_CBANK
	.align		4
        /*0088*/ 	.byte	0x04, 0x0a
        /*008a*/ 	.short	(.L_103 - .L_102)
	.align		4
.L_102:
        /*008c*/ 	.word	index@(.nv.constant0._Z13matmul_kernelPfS_S_iii)
        /*0090*/ 	.short	0x0380
        /*0092*/ 	.short	0x0024


	//----- nvinfo : EIATTR_SW_WAR
	.align		4
.L_103:
        /*0094*/ 	.byte	0x04, 0x36
        /*0096*/ 	.short	(.L_105 - .L_104)
.L_104:
        /*0098*/ 	.word	0x00000008
.L_105:


//--------------------- .nv.info._Z14sigmoid_kernelPfS_i --------------------------
	.section	.nv.info._Z14sigmoid_kernelPfS_i,"",@"SHT_CUDA_INFO"
	.sectionflags	@""
	.align	4


	//----- nvinfo : EIATTR_CUDA_API_VERSION
	.align		4
        /*0000*/ 	.byte	0x04, 0x37
        /*0002*/ 	.short	(.L_107 - .L_106)
.L_106:
        /*0004*/ 	.word	0x00000082


	//----- nvinfo : EIATTR_KPARAM_INFO
	.align		4
.L_107:
        /*0008*/ 	.byte	0x04, 0x17
        /*000a*/ 	.short	(.L_109 - .L_108)
.L_108:
        /*000c*/ 	.word	0x00000000
        /*0010*/ 	.short	0x0002
        /*0012*/ 	.short	0x0010
        /*0014*/ 	.byte	0x00, 0xf0, 0x11, 0x00


	//----- nvinfo : EIATTR_KPARAM_INFO
	.align		4
.L_109:
        /*0018*/ 	.byte	0x04, 0x17
        /*001a*/ 	.short	(.L_111 - .L_110)
.L_110:
        /*001c*/ 	.word	0x00000000
        /*0020*/ 	.short	0x0001
        /*0022*/ 	.short	0x0008
        /*0024*/ 	.byte	0x00, 0xf5, 0x21, 0x00


	//----- nvinfo : EIATTR_KPARAM_INFO
	.align		4
.L_111:
        /*0028*/ 	.byte	0x04, 0x17
        /*002a*/ 	.short	(.L_113 - .L_112)
.L_112:
        /*002c*/ 	.word	0x00000000
        /*0030*/ 	.short	0x0000
        /*0032*/ 	.short	0x0000
        /*0034*/ 	.byte	0x00, 0xf5, 0x21, 0x00


	//----- nvinfo : EIATTR_SPARSE_MMA_MASK
	.align		4
.L_113:
        /*0038*/ 	.byte	0x03, 0x50
        /*003a*/ 	.short	0x0000


	//----- nvinfo : EIATTR_MAXREG_COUNT
	.align		4
        /*003c*/ 	.byte	0x03, 0x1b
        /*003e*/ 	.short	0x00ff


	//----- nvinfo : EIATTR_MERCURY_ISA_VERSION
	.align		4
        /*0040*/ 	.byte	0x03, 0x5f
        /*0042*/ 	.short	0x0101


	//----- nvinfo : EIATTR_VRC_CTA_INIT_COUNT
	.align		4
        /*0044*/ 	.byte	0x02, 0x4a
	.zero		1
	.zero		1


	//----- nvinfo : EIATTR_EXIT_INSTR_OFFSETS
	.align		4
        /*0048*/ 	.byte	0x04, 0x1c
        /*004a*/ 	.short	(.L_115 - .L_114)


	//   ....[0]....
.L_114:
        /*004c*/ 	.word	0x00000070


	//   ....[1]....
        /*0050*/ 	.word	0x00000260


	//----- nvinfo : EIATTR_CRS_STACK_SIZE
	.align		4
.L_115:
        /*0054*/ 	.byte	0x04, 0x1e
        /*0056*/ 	.short	(.L_117 - .L_116)
.L_116:
        /*0058*/ 	.word	0x00000000


	//----- nvinfo : EIATTR_CBANK_PARAM_SIZE
	.align		4
.L_117:
        /*005c*/ 	.byte	0x03, 0x19
        /*005e*/ 	.short	0x0014


	//----- nvinfo : EIATTR_PARAM_CBANK
	.align		4
        /*0060*/ 	.byte	0x04, 0x0a
        /*0062*/ 	.short	(.L_119 - .L_118)
	.align		4
.L_118:
        /*0064*/ 	.word	index@(.nv.constant0._Z14sigmoid_kernelPfS_i)
        /*0068*/ 	.short	0x0380
        /*006a*/ 	.short	0x0014


	//----- nvinfo : EIATTR_SW_WAR
	.align		4
.L_119:
        /*006c*/ 	.byte	0x04, 0x36
        /*006e*/ 	.short	(.L_121 - .L_120)
.L_120:
        /*0070*/ 	.word	0x00000008
.L_121:


//--------------------- .nv.callgraph             --------------------------
	.section	.nv.callgraph,"",@"SHT_CUDA_CALLGRAPH"
	.align	4
	.sectionentsize	8
	.align		4
        /*0000*/ 	.word	0x00000000
	.align		4
        /*0004*/ 	.word	0xffffffff
	.align		4
        /*0008*/ 	.word	0x00000000
	.align		4
        /*000c*/ 	.word	0xfffffffe
	.align		4
        /*0010*/ 	.word	0x00000000
	.align		4
        /*0014*/ 	.word	0xfffffffd
	.align		4
        /*0018*/ 	.word	0x00000000
	.align		4
        /*001c*/ 	.word	0xfffffffc


//--------------------- .text._Z21update_weights_kernelPfS_fi --------------------------
	.section	.text._Z21update_weights_kernelPfS_fi,"ax",@progbits
	.align	128
        .global         _Z21update_weights_kernelPfS_fi
        .type           _Z21update_weights_kernelPfS_fi,@function
        .size           _Z21update_weights_kernelPfS_fi,(.L_x_37 - _Z21update_weights_kernelPfS_fi)
        .other          _Z21update_weights_kernelPfS_fi,@"STO_CUDA_ENTRY STV_DEFAULT"
_Z21update_weights_kernelPfS_fi:
.text._Z21update_weights_kernelPfS_fi:
[----:B------:R-:W-:Y:S01]  /*0000*/  LDC R1, c[0x0][0x37c] ;  /* 0x0000df00ff017b82 */ /* 0x000fe20000000800 */
[----:B------:R-:W0:Y:S07]  /*0010*/  S2R R7, SR_TID.X ;  /* 0x0000000000077919 */ /* 0x000e2e0000002100 */
[----:B------:R-:W0:Y:S01]  /*0020*/  S2UR UR4, SR_CTAID.X ;  /* 0x00000000000479c3 */ /* 0x000e220000002500 */
[----:B------:R-:W1:Y:S07]  /*0030*/  LDCU UR5, c[0x0][0x394] ;  /* 0x00007280ff0577ac */ /* 0x000e6e0008000800 */
[----:B------:R-:W0:Y:S02]  /*0040*/  LDC R0, c[0x0][0x360] ;  /* 0x0000d800ff007b82 */ /* 0x000e240000000800 */
[----:B0-----:R-:W-:-:S05]  /*0050*/  IMAD R7, R0, UR4, R7 ;  /* 0x0000000400077c24 */ /* 0x001fca000f8e0207 */
[----:B-1----:R-:W-:-:S13]  /*0060*/  ISETP.GE.AND P0, PT, R7, UR5, PT ;  /* 0x0000000507007c0c */ /* 0x002fda000bf06270 */
[----:B------:R-:W-:Y:S05]  /*0070*/  @P0 EXIT ;  /* 0x000000000000094d */ /* 0x000fea0003800000 */
[----:B------:R-:W0:Y:S01]  /*0080*/  LDC.64 R2, c[0x0][0x388] ;  /* 0x0000e200ff027b82 */ /* 0x000e220000000a00 */
[----:B------:R-:W1:Y:S01]  /*0090*/  LDCU.64 UR4, c[0x0][0x358] ;  /* 0x00006b00ff0477ac */ /* 0x000e620008000a00 */
[----:B------:R-:W2:Y:S06]  /*00a0*/  LDCU UR6, c[0x0][0x390] ;  /* 0x00007200ff0677ac */ /* 0x000eac0008000800 */
[----:B------:R-:W3:Y:S01]  /*00b0*/  LDC.64 R4, c[0x0][0x380] ;  /* 0x0000e000ff047b82 */ /* 0x000ee20000000a00 */
[----:B0-----:R-:W-:-:S06]  /*00c0*/  IMAD.WIDE R2, R7, 0x4, R2 ;  /* 0x0000000407027825 */ /* 0x001fcc00078e0202 */
[----:B-1----:R-:W2:Y:S01]  /*00d0*/  LDG.E R2, desc[UR4][R2.64] ;  /* 0x0000000402027981 */ /* 0x002ea2000c1e1900 */
[----:B---3--:R-:W-:-:S05]  /*00e0*/  IMAD.WIDE R4, R7, 0x4, R4 ;  /* 0x0000000407047825 */ /* 0x008fca00078e0204 */
[----:B------:R-:W2:Y:S02]  /*00f0*/  LDG.E R7, desc[UR4][R4.64] ;  /* 0x0000000404077981 */ /* 0x000ea4000c1e1900 */
[----:B--2---:R-:W-:-:S05]  /*0100*/  FFMA R7, -R2, UR6, R7 ;  /* 0x0000000602077c23 */ /* 0x004fca0008000107 */
[----:B------:R-:W-:Y:S01]  /*0110*/  STG.E desc[UR4][R4.64], R7 ;  /* 0x0000000704007986 */ /* 0x000fe2000c101904 */
[----:B------:R-:W-:Y:S05]  /*0120*/  EXIT ;  /* 0x000000000000794d */ /* 0x000fea0003800000 */
.L_x_0:
[----:B------:R-:W-:-:S00]  /*0130*/  BRA `(.L_x_0) ;  /* 0xfffffffc00fc7947 */ /* 0x000fc0000383ffff */
[----:B------:R-:W-:-:S00]  /*0140*/  NOP ;  /* 0x0000000000007918 */ /* 0x000fc00000000000 */
        /* <DEDUP_REMOVED lines=11> */
.L_x_37:


//--------------------- .text._Z20calc_gradient_kernelPfS_S_ii --------------------------
	.section	.text._Z20calc_gradient_kernelPfS_S_ii,"ax",@progbits
	.align	128
        .global         _Z20calc_gradient_kernelPfS_S_ii
        .type           _Z20calc_gradient_kernelPfS_S_ii,@function
        .size           _Z20calc_gradient_kernelPfS_S_ii,(.L_x_35 - _Z20calc_gradient_kernelPfS_S_ii)
        .other          _Z20calc_gradient_kernelPfS_S_ii,@"STO_CUDA_ENTRY STV_DEFAULT"
_Z20calc_gradient_kernelPfS_S_ii:
.text._Z20calc_gradient_kernelPfS_S_ii:
[----:B------:R-:W-:Y:S01]  /*0000*/  LDC R1, c[0x0][0x37c] ;  /* 0x0000df00ff017b82 */ /* 0x000fe20000000800 */
[----:B------:R-:W0:Y:S07]  /*0010*/  S2R R3, SR_TID.X ;  /* 0x0000000000037919 */ /* 0x000e2e0000002100 */
[----:B------:R-:W0:Y:S08]  /*0020*/  S2UR UR4, SR_CTAID.X ;  /* 0x00000000000479c3 */ /* 0x000e300000002500 */
[----:B------:R-:W0:Y:S08]  /*0030*/  LDC R2, c[0x0][0x360] ;  /* 0x0000d800ff027b82 */ /* 0x000e300000000800 */
[----:B------:R-:W1:Y:S01]  /*0040*/  LDC R0, c[0x0][0x398] ;  /* 0x0000e600ff007b82 */ /* 0x000e620000000800 */
[----:B0-----:R-:W-:-:S05]  /*0050*/  IMAD R3, R2, UR4, R3 ;  /* 0x0000000402037c24 */ /* 0x001fca000f8e0203 */
[----:B-1----:R-:W-:-:S13]  /*0060*/  ISETP.GE.AND P0, PT, R3, R0, PT ;  /* 0x000000000300720c */ /* 0x002fda0003f06270 */
[----:B------:R-:W-:Y:S05]  /*0070*/  @P0 EXIT ;  /* 0x000000000000094d */ /* 0x000fea0003800000 */
[----:B------:R-:W0:Y:S01]  /*0080*/  LDCU UR9, c[0x0][0x39c] ;  /* 0x00007380ff0977ac */ /* 0x000e220008000800 */
[----:B------:R-:W-:Y:S01]  /*0090*/  HFMA2 R16, -RZ, RZ, 0, 0 ;  /* 0x00000000ff107431 */ /* 0x000fe200000001ff */
[----:B------:R-:W1:Y:S01]  /*00a0*/  LDCU.64 UR10, c[0x0][0x358] ;  /* 0x00006b00ff0a77ac */ /* 0x000e620008000a00 */
[----:B0-----:R-:W-:-:S09]  /*00b0*/  UISETP.GE.AND UP0, UPT, UR9, 0x1, UPT ;  /* 0x000000010900788c */ /* 0x001fd2000bf06270 */
[----:B-1----:R-:W-:Y:S05]  /*00c0*/  BRA.U !UP0, `(.L_x_1) ;  /* 0x0000000908b47547 */ /* 0x002fea000b800000 */
[----:B------:R-:W-:Y:S01]  /*00d0*/  UISETP.GE.U32.AND UP1, UPT, UR9, 0x10, UPT ;  /* 0x000000100900788c */ /* 0x000fe2000bf26070 */
[----:B------:R-:W-:Y:S01]  /*00e0*/  MOV R16, RZ ;  /* 0x000000ff00107202 */ /* 0x000fe20000000f00 */
[----:B------:R-:W-:Y:S01]  /*00f0*/  ULOP3.LUT UR6, UR9, 0xf, URZ, 0xc0, !UPT ;  /* 0x0000000f09067892 */ /* 0x000fe2000f8ec0ff */
[----:B------:R-:W-:-:S03]  /*0100*/  MOV R2, RZ ;  /* 0x000000ff00027202 */ /* 0x000fc60000000f00 */
[----:B------:R-:W-:-:S03]  /*0110*/  UISETP.NE.AND UP0, UPT, UR6, URZ, UPT ;  /* 0x000000ff0600728c */ /* 0x000fc6000bf05270 */
[----:B------:R-:W-:Y:S08]  /*0120*/  BRA.U !UP1, `(.L_x_2) ;  /* 0x0000000509447547 */ /* 0x000ff0000b800000 */
[----:B------:R-:W0:Y:S01]  /*0130*/  LDCU.64 UR4, c[0x0][0x390] ;  /* 0x00007200ff0477ac */ /* 0x000e220008000a00 */
[----:B------:R-:W-:Y:S02]  /*0140*/  MOV R16, RZ ;  /* 0x000000ff00107202 */ /* 0x000fe40000000f00 */
[----:B------:R-:W-:Y:S01]  /*0150*/  MOV R5, R3 ;  /* 0x0000000300057202 */ /* 0x000fe20000000f00 */
[----:B------:R-:W-:-:S04]  /*0160*/  ULOP3.LUT UR7, UR9, 0x7ffffff0, URZ, 0xc0, !UPT ;  /* 0x7ffffff009077892 */ /* 0x000fc8000f8ec0ff */
[----:B------:R-:W-:Y:S02]  /*0170*/  UIADD3 UR8, UPT, UPT, -UR7, URZ, URZ ;  /* 0x000000ff07087290 */ /* 0x000fe4000fffe1ff */
[----:B------:R-:W-:Y:S01]  /*0180*/  MOV R2, UR7 ;  /* 0x0000000700027c02 */ /* 0x000fe20008000f00 */
[----:B0-----:R-:W-:-:S04]  /*0190*/  UIADD3 UR4, UP1, UPT, UR4, 0x20, URZ ;  /* 0x0000002004047890 */ /* 0x001fc8000ff3e0ff */
[----:B------:R-:W-:Y:S02]  /*01a0*/  UIADD3.X UR5, UPT, UPT, URZ, UR5, URZ, UP1, !UPT ;  /* 0x00000005ff057290 */ /* 0x000fe40008ffe4ff */
[----:B------:R-:W-:-:S04]  /*01b0*/  MOV R10, UR4 ;  /* 0x00000004000a7c02 */ /* 0x000fc80008000f00 */
[----:B------:R-:W-:-:S07]  /*01c0*/  MOV R11, UR5 ;  /* 0x00000005000b7c02 */ /* 0x000fce0008000f00 */
.L_x_3:
[----:B------:R-:W0:Y:S01]  /*01d0*/  LDC.64 R8, c[0x0][0x388] ;  /* 0x0000e200ff087b82 */ /* 0x000e220000000a00 */
[----:B------:R-:W2:Y:S04]  /*01e0*/  LDG.E R17, desc[UR10][R10.64+-0x20] ;  /* 0xffffe00a0a117981 */ /* 0x000ea8000c1e1900 */
[----:B------:R-:W3:Y:S04]  /*01f0*/  LDG.E R19, desc[UR10][R10.64+-0x1c] ;  /* 0xffffe40a0a137981 */ /* 0x000ee8000c1e1900 */
[----:B------:R-:W4:Y:S04]  /*0200*/  LDG.E R27, desc[UR10][R10.64+-0x18] ;  /* 0xffffe80a0a1b7981 */ /* 0x000f28000c1e1900 */
[----:B------:R-:W5:Y:S04]  /*0210*/  LDG.E R7, desc[UR10][R10.64+-0x14] ;  /* 0xffffec0a0a077981 */ /* 0x000f68000c1e1900 */
[----:B------:R-:W5:Y:S01]  /*0220*/  LDG.E R20, desc[UR10][R10.64+-0x8] ;  /* 0xfffff80a0a147981 */ /* 0x000f62000c1e1900 */
[----:B0-----:R-:W-:-:S05]  /*0230*/  IMAD.WIDE R8, R5, 0x4, R8 ;  /* 0x0000000405087825 */ /* 0x001fca00078e0208 */
[----:B------:R-:W2:Y:S01]  /*0240*/  LDG.E R26, desc[UR10][R8.64] ;  /* 0x0000000a081a7981 */ /* 0x000ea2000c1e1900 */
[----:B------:R-:W-:-:S05]  /*0250*/  IMAD.WIDE R12, R0, 0x4, R8 ;  /* 0x00000004000c7825 */ /* 0x000fca00078e0208 */
[----:B------:R-:W3:Y:S01]  /*0260*/  LDG.E R18, desc[UR10][R12.64] ;  /* 0x0000000a0c127981 */ /* 0x000ee2000c1e1900 */
[----:B------:R-:W-:-:S03]  /*0270*/  IMAD.WIDE R22, R0, 0x4, R12 ;  /* 0x0000000400167825 */ /* 0x000fc600078e020c */
[----:B------:R-:W5:Y:S01]  /*0280*/  LDG.E R9, desc[UR10][R10.64+-0x10] ;  /* 0xfffff00a0a097981 */ /* 0x000f62000c1e1900 */
[----:B------:R-:W-:-:S03]  /*0290*/  IMAD.WIDE R14, R0, 0x4, R22 ;  /* 0x00000004000e7825 */ /* 0x000fc600078e0216 */
[----:B------:R-:W4:Y:S04]  /*02a0*/  LDG.E R24, desc[UR10][R22.64] ;  /* 0x0000000a16187981 */ /* 0x000f28000c1e1900 */
[----:B------:R-:W5:Y:S01]  /*02b0*/  LDG.E R4, desc[UR10][R14.64] ;  /* 0x0000000a0e047981 */ /* 0x000f62000c1e1900 */
[----:B------:R-:W-:-:S03]  /*02c0*/  IMAD.WIDE R28, R0, 0x4, R14 ;  /* 0x00000004001c7825 */ /* 0x000fc600078e020e */
[----:B------:R-:W5:Y:S04]  /*02d0*/  LDG.E R8, desc[UR10][R10.64+-0xc] ;  /* 0xfffff40a0a087981 */ /* 0x000f68000c1e1900 */
[----:B------:R0:W5:Y:S02]  /*02e0*/  LDG.E R6, desc[UR10][R28.64] ;  /* 0x0000000a1c067981 */ /* 0x000164000c1e1900 */
[----:B0-----:R-:W-:-:S05]  /*02f0*/  IMAD.WIDE R28, R0, 0x4, R28 ;  /* 0x00000004001c7825 */ /* 0x001fca00078e021c */
[----:B------:R-:W5:Y:S01]  /*0300*/  LDG.E R21, desc[UR10][R28.64] ;  /* 0x0000000a1c157981 */ /* 0x000f62000c1e1900 */
[----:B------:R-:W-:-:S05]  /*0310*/  IMAD.WIDE R22, R0, 0x4, R28 ;  /* 0x0000000400167825 */ /* 0x000fca00078e021c */
[----:B------:R0:W5:Y:S01]  /*0320*/  LDG.E R25, desc[UR10][R22.64] ;  /* 0x0000000a16197981 */ /* 0x000162000c1e1900 */
[----:B------:R-:W-:-:S03]  /*0330*/  IMAD.WIDE R12, R0, 0x4, R22 ;  /* 0x00000004000c7825 */ /* 0x000fc600078e0216 */
[----:B------:R-:W5:Y:S01]  /*0340*/  LDG.E R29, desc[UR10][R10.64+-0x4] ;  /* 0xfffffc0a0a1d7981 */ /* 0x000f62000c1e1900 */
[----:B------:R-:W-:-:S03]  /*0350*/  IMAD.WIDE R14, R0, 0x4, R12 ;  /* 0x00000004000e7825 */ /* 0x000fc600078e020c */
[----:B------:R-:W5:Y:S04]  /*0360*/  LDG.E R12, desc[UR10][R12.64] ;  /* 0x0000000a0c0c7981 */ /* 0x000f68000c1e1900 */
[----:B------:R-:W5:Y:S01]  /*0370*/  LDG.E R13, desc[UR10][R10.64+0x8] ;  /* 0x0000080a0a0d7981 */ /* 0x000f62000c1e1900 */
[----:B--2---:R-:W-:Y:S01]  /*0380*/  FFMA R26, R26, R17, R16 ;  /* 0x000000111a1a7223 */ /* 0x004fe20000000010 */
[----:B------:R-:W-:Y:S02]  /*0390*/  IMAD.WIDE R16, R0, 0x4, R14 ;  /* 0x0000000400107825 */ /* 0x000fe400078e020e */
[----:B------:R-:W2:Y:S02]  /*03a0*/  LDG.E R14, desc[UR10][R14.64] ;  /* 0x0000000a0e0e7981 */ /* 0x000ea4000c1e1900 */
[----:B---3--:R-:W-:Y:S01]  /*03b0*/  FFMA R26, R18, R19, R26 ;  /* 0x00000013121a7223 */ /* 0x008fe2000000001a */
[----:B------:R-:W-:-:S02]  /*03c0*/  IMAD.WIDE R18, R0, 0x4, R16 ;  /* 0x0000000400127825 */ /* 0x000fc400078e0210 */
[----:B------:R-:W3:Y:S02]  /*03d0*/  LDG.E R16, desc[UR10][R16.64] ;  /* 0x0000000a10107981 */ /* 0x000ee4000c1e1900 */
[----:B0-----:R-:W-:-:S04]  /*03e0*/  IMAD.WIDE R22, R0, 0x4, R18 ;  /* 0x0000000400167825 */ /* 0x001fc800078e0212 */
[----:B----4-:R-:W-:Y:S01]  /*03f0*/  FFMA R27, R24, R27, R26 ;  /* 0x0000001b181b7223 */ /* 0x010fe2000000001a */
[----:B------:R-:W4:Y:S04]  /*0400*/  LDG.E R18, desc[UR10][R18.64] ;  /* 0x0000000a12127981 */ /* 0x000f28000c1e1900 */
[----:B------:R-:W2:Y:S01]  /*0410*/  LDG.E R24, desc[UR10][R10.64] ;  /* 0x0000000a0a187981 */ /* 0x000ea2000c1e1900 */
[----:B-----5:R-:W-:Y:S01]  /*0420*/  FFMA R7, R4, R7, R27 ;  /* 0x0000000704077223 */ /* 0x020fe2000000001b */
[----:B------:R-:W-:Y:S02]  /*0430*/  IMAD.WIDE R26, R0, 0x4, R22 ;  /* 0x00000004001a7825 */ /* 0x000fe400078e0216 */
[----:B------:R-:W3:Y:S02]  /*0440*/  LDG.E R4, desc[UR10][R10.64+0x4] ;  /* 0x0000040a0a047981 */ /* 0x000ee4000c1e1900 */
[----:B------:R-:W-:Y:S01]  /*0450*/  FFMA R28, R6, R9, R7 ;  /* 0x00000009061c7223 */ /* 0x000fe20000000007 */
[C---:B------:R-:W-:Y:S01]  /*0460*/  IMAD.WIDE R6, R0.reuse, 0x4, R26 ;  /* 0x0000000400067825 */ /* 0x040fe200078e021a */
[----:B------:R-:W5:Y:S04]  /*0470*/  LDG.E R22, desc[UR10][R22.64] ;  /* 0x0000000a16167981 */ /* 0x000f68000c1e1900 */
[----:B------:R-:W5:Y:S04]  /*0480*/  LDG.E R15, desc[UR10][R10.64+0xc] ;  /* 0x00000c0a0a0f7981 */ /* 0x000f68000c1e1900 */
[----:B------:R-:W5:Y:S04]  /*0490*/  LDG.E R26, desc[UR10][R26.64] ;  /* 0x0000000a1a1a7981 */ /* 0x000f68000c1e1900 */
[----:B------:R-:W5:Y:S01]  /*04a0*/  LDG.E R17, desc[UR10][R10.64+0x10] ;  /* 0x0000100a0a117981 */ /* 0x000f62000c1e1900 */
[----:B------:R-:W-:Y:S01]  /*04b0*/  FFMA R28, R21, R8, R28 ;  /* 0x00000008151c7223 */ /* 0x000fe2000000001c */
[----:B------:R-:W-:-:S02]  /*04c0*/  IMAD.WIDE R8, R0, 0x4, R6 ;  /* 0x0000000400087825 */ /* 0x000fc400078e0206 */
[----:B------:R0:W5:Y:S04]  /*04d0*/  LDG.E R6, desc[UR10][R6.64] ;  /* 0x0000000a06067981 */ /* 0x000168000c1e1900 */
[----:B------:R-:W5:Y:S04]  /*04e0*/  LDG.E R23, desc[UR10][R10.64+0x14] ;  /* 0x0000140a0a177981 */ /* 0x000f68000c1e1900 */
[----:B------:R-:W5:Y:S01]  /*04f0*/  LDG.E R19, desc[UR10][R8.64] ;  /* 0x0000000a08137981 */ /* 0x000f62000c1e1900 */
[----:B0-----:R-:W-:Y:S01]  /*0500*/  FFMA R7, R25, R20, R28 ;  /* 0x0000001419077223 */ /* 0x001fe2000000001c */
[----:B------:R-:W-:-:S02]  /*0510*/  IMAD.WIDE R20, R0, 0x4, R8 ;  /* 0x0000000400147825 */ /* 0x000fc400078e0208 */
[----:B------:R-:W5:Y:S04]  /*0520*/  LDG.E R28, desc[UR10][R10.64+0x18] ;  /* 0x0000180a0a1c7981 */ /* 0x000f68000c1e1900 */
[----:B------:R0:W5:Y:S04]  /*0530*/  LDG.E R25, desc[UR10][R10.64+0x1c] ;  /* 0x00001c0a0a197981 */ /* 0x000168000c1e1900 */
[----:B------:R-:W5:Y:S01]  /*0540*/  LDG.E R20, desc[UR10][R20.64] ;  /* 0x0000000a14147981 */ /* 0x000f62000c1e1900 */
[----:B------:R-:W-:Y:S01]  /*0550*/  FFMA R29, R12, R29, R7 ;  /* 0x0000001d0c1d7223 */ /* 0x000fe20000000007 */
[----:B------:R-:W-:-:S04]  /*0560*/  UIADD3 UR8, UPT, UPT, UR8, 0x10, URZ ;  /* 0x0000001008087890 */ /* 0x000fc8000fffe0ff */
[----:B------:R-:W-:Y:S01]  /*0570*/  UISETP.NE.AND UP1, UPT, UR8, URZ, UPT ;  /* 0x000000ff0800728c */ /* 0x000fe2000bf25270 */
[----:B0-----:R-:W-:Y:S02]  /*0580*/  IADD3 R10, P0, PT, R10, 0x40, RZ ;  /* 0x000000400a0a7810 */ /* 0x001fe40007f1e0ff */
[----:B------:R-:W-:Y:S02]  /*0590*/  LEA R5, R0, R5, 0x4 ;  /* 0x0000000500057211 */ /* 0x000fe400078e20ff */
[----:B------:R-:W-:Y:S01]  /*05a0*/  IADD3.X R11, PT, PT, RZ, R11, RZ, P0, !PT ;  /* 0x0000000bff0b7210 */ /* 0x000fe200007fe4ff */
[----:B--2---:R-:W-:-:S04]  /*05b0*/  FFMA R29, R14, R24, R29 ;  /* 0x000000180e1d7223 */ /* 0x004fc8000000001d */
[----:B---3--:R-:W-:-:S04]  /*05c0*/  FFMA R29, R16, R4, R29 ;  /* 0x00000004101d7223 */ /* 0x008fc8000000001d */
[----:B----4-:R-:W-:-:S04]  /*05d0*/  FFMA R13, R18, R13, R29 ;  /* 0x0000000d120d7223 */ /* 0x010fc8000000001d */
[----:B-----5:R-:W-:-:S04]  /*05e0*/  FFMA R13, R22, R15, R13 ;  /* 0x0000000f160d7223 */ /* 0x020fc8000000000d */
[----:B------:R-:W-:-:S04]  /*05f0*/  FFMA R13, R26, R17, R13 ;  /* 0x000000111a0d7223 */ /* 0x000fc8000000000d */
[----:B------:R-:W-:-:S04]  /*0600*/  FFMA R6, R6, R23, R13 ;  /* 0x0000001706067223 */ /* 0x000fc8000000000d */
[----:B------:R-:W-:-:S04]  /*0610*/  FFMA R19, R19, R28, R6 ;  /* 0x0000001c13137223 */ /* 0x000fc80000000006 */
[----:B------:R-:W-:Y:S01]  /*0620*/  FFMA R16, R20, R25, R19 ;  /* 0x0000001914107223 */ /* 0x000fe20000000013 */
[----:B------:R-:W-:Y:S06]  /*0630*/  BRA.U UP1, `(.L_x_3) ;  /* 0xfffffff901e47547 */ /* 0x000fec000b83ffff */
.L_x_2:
[----:B------:R-:W-:Y:S05]  /*0640*/  BRA.U !UP0, `(.L_x_1) ;  /* 0x0000000508547547 */ /* 0x000fea000b800000 */
[----:B------:R-:W-:Y:S02]  /*0650*/  UISETP.GE.U32.AND UP0, UPT, UR6, 0x8, UPT ;  /* 0x000000080600788c */ /* 0x000fe4000bf06070 */
[----:B------:R-:W-:-:S04]  /*0660*/  ULOP3.LUT UR5, UR9, 0x7, URZ, 0xc0, !UPT ;  /* 0x0000000709057892 */ /* 0x000fc8000f8ec0ff */
[----:B------:R-:W-:-:S03]  /*0670*/  UISETP.NE.AND UP1, UPT, UR5, URZ, UPT ;  /* 0x000000ff0500728c */ /* 0x000fc6000bf25270 */
[----:B------:R-:W-:Y:S08]  /*0680*/  BRA.U !UP0, `(.L_x_4) ;  /* 0x0000000108947547 */ /* 0x000ff0000b800000 */
[----:B------:R-:W0:Y:S01]  /*0690*/  LDC.64 R12, c[0x0][0x388] ;  /* 0x0000e200ff0c7b82 */ /* 0x000e220000000a00 */
[----:B------:R-:W-:-:S07]  /*06a0*/  IMAD R7, R2, R0, R3 ;  /* 0x0000000002077224 */ /* 0x000fce00078e0203 */
[----:B------:R-:W1:Y:S01]  /*06b0*/  LDC.64 R4, c[0x0][0x390] ;  /* 0x0000e400ff047b82 */ /* 0x000e620000000a00 */
[----:B0-----:R-:W-:-:S05]  /*06c0*/  IMAD.WIDE R12, R7, 0x4, R12 ;  /* 0x00000004070c7825 */ /* 0x001fca00078e020c */
[----:B------:R0:W2:Y:S01]  /*06d0*/  LDG.E R21, desc[UR10][R12.64] ;  /* 0x0000000a0c157981 */ /* 0x0000a2000c1e1900 */
[----:B------:R-:W-:-:S04]  /*06e0*/  IMAD.WIDE R14, R0, 0x4, R12 ;  /* 0x00000004000e7825 */ /* 0x000fc800078e020c */
[----:B-1----:R-:W-:Y:S01]  /*06f0*/  IMAD.WIDE.U32 R4, R2, 0x4, R4 ;  /* 0x0000000402047825 */ /* 0x002fe200078e0004 */
[----:B------:R1:W3:Y:S03]  /*0700*/  LDG.E R18, desc[UR10][R14.64] ;  /* 0x0000000a0e127981 */ /* 0x0002e6000c1e1900 */
[C---:B------:R-:W-:Y:S01]  /*0710*/  IMAD.WIDE R24, R0.reuse, 0x4, R14 ;  /* 0x0000000400187825 */ /* 0x040fe200078e020e */
[----:B------:R-:W2:Y:S04]  /*0720*/  LDG.E R17, desc[UR10][R4.64] ;  /* 0x0000000a04117981 */ /* 0x000ea8000c1e1900 */
[----:B------:R-:W3:Y:S01]  /*0730*/  LDG.E R19, desc[UR10][R4.64+0x4] ;  /* 0x0000040a04137981 */ /* 0x000ee2000c1e1900 */
[----:B------:R-:W-:-:S03]  /*0740*/  IMAD.WIDE R8, R0, 0x4, R24 ;  /* 0x0000000400087825 */ /* 0x000fc600078e0218 */
[----:B------:R-:W4:Y:S01]  /*0750*/  LDG.E R20, desc[UR10][R24.64] ;  /* 0x0000000a18147981 */ /* 0x000f22000c1e1900 */
[----:B------:R-:W-:-:S03]  /*0760*/  IMAD.WIDE R10, R0, 0x4, R8 ;  /* 0x00000004000a7825 */ /* 0x000fc600078e0208 */
[----:B------:R-:W4:Y:S04]  /*0770*/  LDG.E R23, desc[UR10][R4.64+0x8] ;  /* 0x0000080a04177981 */ /* 0x000f28000c1e1900 */
[----:B------:R-:W5:Y:S01]  /*0780*/  LDG.E R8, desc[UR10][R8.64] ;  /* 0x0000000a08087981 */ /* 0x000f62000c1e1900 */
[----:B------:R-:W-:-:S03]  /*0790*/  IMAD.WIDE R6, R0, 0x4, R10 ;  /* 0x0000000400067825 */ /* 0x000fc600078e020a */
[----:B------:R-:W5:Y:S01]  /*07a0*/  LDG.E R27, desc[UR10][R4.64+0xc] ;  /* 0x00000c0a041b7981 */ /* 0x000f62000c1e1900 */
[----:B0-----:R-:W-:-:S03]  /*07b0*/  IMAD.WIDE R12, R0, 0x4, R6 ;  /* 0x00000004000c7825 */ /* 0x001fc600078e0206 */
[----:B------:R-:W5:Y:S04]  /*07c0*/  LDG.E R10, desc[UR10][R10.64] ;  /* 0x0000000a0a0a7981 */ /* 0x000f68000c1e1900 */
[----:B------:R-:W5:Y:S01]  /*07d0*/  LDG.E R29, desc[UR10][R4.64+0x10] ;  /* 0x0000100a041d7981 */ /* 0x000f62000c1e1900 */
[----:B-1----:R-:W-:-:S03]  /*07e0*/  IMAD.WIDE R14, R0, 0x4, R12 ;  /* 0x00000004000e7825 */ /* 0x002fc600078e020c */
[----:B------:R-:W5:Y:S04]  /*07f0*/  LDG.E R6, desc[UR10][R6.64] ;  /* 0x0000000a06067981 */ /* 0x000f68000c1e1900 */
[----:B------:R-:W5:Y:S04]  /*0800*/  LDG.E R22, desc[UR10][R4.64+0x14] ;  /* 0x0000140a04167981 */ /* 0x000f68000c1e1900 */
[----:B------:R-:W5:Y:S04]  /*0810*/  LDG.E R12, desc[UR10][R12.64] ;  /* 0x0000000a0c0c7981 */ /* 0x000f68000c1e1900 */
[----:B------:R-:W5:Y:S04]  /*0820*/  LDG.E R25, desc[UR10][R4.64+0x18] ;  /* 0x0000180a04197981 */ /* 0x000f68000c1e1900 */
[----:B------:R-:W5:Y:S04]  /*0830*/  LDG.E R14, desc[UR10][R14.64] ;  /* 0x0000000a0e0e7981 */ /* 0x000f68000c1e1900 */
[----:B------:R-:W5:Y:S01]  /*0840*/  LDG.E R9, desc[UR10][R4.64+0x1c] ;  /* 0x00001c0a04097981 */ /* 0x000f62000c1e1900 */
[----:B------:R-:W-:Y:S01]  /*0850*/  IADD3 R2, PT, PT, R2, 0x8, RZ ;  /* 0x0000000802027810 */ /* 0x000fe20007ffe0ff */
[----:B--2---:R-:W-:-:S04]  /*0860*/  FFMA R17, R21, R17, R16 ;  /* 0x0000001115117223 */ /* 0x004fc80000000010 */
[----:B---3--:R-:W-:-:S04]  /*0870*/  FFMA R17, R18, R19, R17 ;  /* 0x0000001312117223 */ /* 0x008fc80000000011 */
[----:B----4-:R-:W-:-:S04]  /*0880*/  FFMA R17, R20, R23, R17 ;  /* 0x0000001714117223 */ /* 0x010fc80000000011 */
[----:B-----5:R-:W-:-:S04]  /*0890*/  FFMA R17, R8, R27, R17 ;  /* 0x0000001b08117223 */ /* 0x020fc80000000011 */
[----:B------:R-:W-:-:S04]  /*08a0*/  FFMA R17, R10, R29, R17 ;  /* 0x0000001d0a117223 */ /* 0x000fc80000000011 */
[----:B------:R-:W-:-:S04]  /*08b0*/  FFMA R17, R6, R22, R17 ;  /* 0x0000001606117223 */ /* 0x000fc80000000011 */
[----:B------:R-:W-:-:S04]  /*08c0*/  FFMA R17, R12, R25, R17 ;  /* 0x000000190c117223 */ /* 0x000fc80000000011 */
[----:B------:R-:W-:-:S07]  /*08d0*/  FFMA R16, R14, R9, R17 ;  /* 0x000000090e107223 */ /* 0x000fce0000000011 */
.L_x_4:
        /* <DEDUP_REMOVED lines=8> */
[----:B0-----:R-:W-:-:S04]  /*0960*/  IMAD.WIDE R6, R7, 0x4, R4 ;  /* 0x0000000407067825 */ /* 0x001fc800078e0204 */
[----:B-1----:R-:W-:-:S04]  /*0970*/  IMAD.WIDE.U32 R4, R2, 0x4, R8 ;  /* 0x0000000402047825 */ /* 0x002fc800078e0008 */
[C---:B------:R-:W-:Y:S01]  /*0980*/  IMAD.WIDE R8, R0.reuse, 0x4, R6 ;  /* 0x0000000400087825 */ /* 0x040fe200078e0206 */
[----:B------:R-:W2:Y:S04]  /*0990*/  LDG.E R14, desc[UR10][R4.64] ;  /* 0x0000000a040e7981 */ /* 0x000ea8000c1e1900 */
[----:B------:R-:W2:Y:S01]  /*09a0*/  LDG.E R7, desc[UR10][R6.64] ;  /* 0x0000000a06077981 */ /* 0x000ea2000c1e1900 */
[----:B------:R-:W-:-:S03]  /*09b0*/  IMAD.WIDE R10, R0, 0x4, R8 ;  /* 0x00000004000a7825 */ /* 0x000fc600078e0208 */
[----:B------:R-:W3:Y:S04]  /*09c0*/  LDG.E R9, desc[UR10][R8.64] ;  /* 0x0000000a08097981 */ /* 0x000ee8000c1e1900 */
[----:B------:R-:W3:Y:S01]  /*09d0*/  LDG.E R15, desc[UR10][R4.64+0x4] ;  /* 0x0000040a040f7981 */ /* 0x000ee2000c1e1900 */
[----:B------:R-:W-:-:S03]  /*09e0*/  IMAD.WIDE R12, R0, 0x4, R10 ;  /* 0x00000004000c7825 */ /* 0x000fc600078e020a */
[----:B------:R-:W4:Y:S04]  /*09f0*/  LDG.E R11, desc[UR10][R10.64] ;  /* 0x0000000a0a0b7981 */ /* 0x000f28000c1e1900 */
[----:B------:R-:W4:Y:S04]  /*0a00*/  LDG.E R17, desc[UR10][R4.64+0x8] ;  /* 0x0000080a04117981 */ /* 0x000f28000c1e1900 */
[----:B------:R-:W5:Y:S04]  /*0a10*/  LDG.E R13, desc[UR10][R12.64] ;  /* 0x0000000a0c0d7981 */ /* 0x000f68000c1e1900 */
[----:B------:R-:W5:Y:S01]  /*0a20*/  LDG.E R18, desc[UR10][R4.64+0xc] ;  /* 0x00000c0a04127981 */ /* 0x000f62000c1e1900 */
[----:B------:R-:W-:Y:S01]  /*0a30*/  IADD3 R2, PT, PT, R2, 0x4, RZ ;  /* 0x0000000402027810 */ /* 0x000fe20007ffe0ff */
[----:B--2---:R-:W-:-:S04]  /*0a40*/  FFMA R14, R7, R14, R16 ;  /* 0x0000000e070e7223 */ /* 0x004fc80000000010 */
[----:B---3--:R-:W-:-:S04]  /*0a50*/  FFMA R14, R9, R15, R14 ;  /* 0x0000000f090e7223 */ /* 0x008fc8000000000e */
[----:B----4-:R-:W-:-:S04]  /*0a60*/  FFMA R14, R11, R17, R14 ;  /* 0x000000110b0e7223 */ /* 0x010fc8000000000e */
[----:B-----5:R-:W-:-:S07]  /*0a70*/  FFMA R16, R13, R18, R14 ;  /* 0x000000120d107223 */ /* 0x020fce000000000e */
.L_x_5:
[----:B------:R-:W-:Y:S05]  /*0a80*/  BRA.U !UP1, `(.L_x_1) ;  /* 0x0000000109447547 */ /* 0x000fea000b800000 */
[----:B------:R-:W0:Y:S01]  /*0a90*/  LDC.64 R4, c[0x0][0x390] ;  /* 0x0000e400ff047b82 */ /* 0x000e220000000a00 */
[----:B------:R-:W-:Y:S01]  /*0aa0*/  IMAD R11, R2, R0, R3 ;  /* 0x00000000020b7224 */ /* 0x000fe200078e0203 */
[----:B------:R-:W-:-:S06]  /*0ab0*/  UIADD3 UR4, UPT, UPT, -UR4, URZ, URZ ;  /* 0x000000ff04047290 */ /* 0x000fcc000fffe1ff */
[----:B------:R-:W1:Y:S01]  /*0ac0*/  LDC.64 R8, c[0x0][0x388] ;  /* 0x0000e200ff087b82 */ /* 0x000e620000000a00 */
[----:B0-----:R-:W-:-:S03]  /*0ad0*/  IMAD.WIDE.U32 R4, R2, 0x4, R4 ;  /* 0x0000000402047825 */ /* 0x001fc600078e0004 */
[----:B------:R-:W-:Y:S02]  /*0ae0*/  MOV R6, R4 ;  /* 0x0000000400067202 */ /* 0x000fe40000000f00 */
[----:B------:R-:W-:-:S07]  /*0af0*/  MOV R7, R5 ;  /* 0x0000000500077202 */ /* 0x000fce0000000f00 */
.L_x_6:
[----:B-1----:R-:W-:Y:S01]  /*0b00*/  IMAD.WIDE R4, R11, 0x4, R8 ;  /* 0x000000040b047825 */ /* 0x002fe200078e0208 */
[----:B------:R0:W2:Y:S05]  /*0b10*/  LDG.E R2, desc[UR10][R6.64] ;  /* 0x0000000a06027981 */ /* 0x0000aa000c1e1900 */
[----:B------:R-:W2:Y:S01]  /*0b20*/  LDG.E R5, desc[UR10][R4.64] ;  /* 0x0000000a04057981 */ /* 0x000ea2000c1e1900 */
[----:B------:R-:W-:-:S04]  /*0b30*/  UIADD3 UR4, UPT, UPT, UR4, 0x1, URZ ;  /* 0x0000000104047890 */ /* 0x000fc8000fffe0ff */
[----:B------:R-:W-:Y:S01]  /*0b40*/  UISETP.NE.AND UP0, UPT, UR4, URZ, UPT ;  /* 0x000000ff0400728c */ /* 0x000fe2000bf05270 */
[----:B0-----:R-:W-:Y:S02]  /*0b50*/  IADD3 R6, P0, PT, R6, 0x4, RZ ;  /* 0x0000000406067810 */ /* 0x001fe40007f1e0ff */
[----:B------:R-:W-:Y:S02]  /*0b60*/  IADD3 R11, PT, PT, R11, R0, RZ ;  /* 0x000000000b0b7210 */ /* 0x000fe40007ffe0ff */
[----:B------:R-:W-:Y:S01]  /*0b70*/  IADD3.X R7, PT, PT, RZ, R7, RZ, P0, !PT ;  /* 0x00000007ff077210 */ /* 0x000fe200007fe4ff */
[----:B--2---:R-:W-:-:S03]  /*0b80*/  FFMA R16, R5, R2, R16 ;  /* 0x0000000205107223 */ /* 0x004fc60000000010 */
[----:B------:R-:W-:Y:S05]  /*0b90*/  BRA.U UP0, `(.L_x_6) ;  /* 0xfffffffd00d87547 */ /* 0x000fea000b83ffff */
.L_x_1:
[----:B------:R-:W-:Y:S01]  /*0ba0*/  I2FP.F32.S32 R0, UR9 ;  /* 0x0000000900007c45 */ /* 0x000fe20008201400 */
[----:B------:R-:W-:Y:S03]  /*0bb0*/  BSSY.RECONVERGENT B0, `(.L_x_7) ;  /* 0x000000c000007945 */ /* 0x000fe60003800200 */
[----:B------:R-:W0:Y:S08]  /*0bc0*/  MUFU.RCP R5, R0 ;  /* 0x0000000000057308 */ /* 0x000e300000001000 */
[----:B------:R-:W1:Y:S01]  /*0bd0*/  FCHK P0, R16, R0 ;  /* 0x0000000010007302 */ /* 0x000e620000000000 */
[----:B0-----:R-:W-:-:S04]  /*0be0*/  FFMA R2, -R0, R5, 1 ;  /* 0x3f80000000027423 */ /* 0x001fc80000000105 */
[----:B------:R-:W-:-:S04]  /*0bf0*/  FFMA R5, R5, R2, R5 ;  /* 0x0000000205057223 */ /* 0x000fc80000000005 */
[----:B------:R-:W-:-:S04]  /*0c00*/  FFMA R7, R5, R16, RZ ;  /* 0x0000001005077223 */ /* 0x000fc800000000ff */
[----:B------:R-:W-:-:S04]  /*0c10*/  FFMA R2, -R0, R7, R16 ;  /* 0x0000000700027223 */ /* 0x000fc80000000110 */
[----:B------:R-:W-:Y:S01]  /*0c20*/  FFMA R7, R5, R2, R7 ;  /* 0x0000000205077223 */ /* 0x000fe20000000007 */
[----:B-1----:R-:W-:Y:S06]  /*0c30*/  @!P0 BRA `(.L_x_8) ;  /* 0x00000000000c8947 */ /* 0x002fec0003800000 */
[----:B------:R-:W-:-:S07]  /*0c40*/  MOV R2, 0xc60 ;  /* 0x00000c6000027802 */ /* 0x000fce0000000f00 */
[----:B------:R-:W-:Y:S05]  /*0c50*/  CALL.REL.NOINC `($__internal_0_$__cuda_sm3x_div_rn_noftz_f32_slowpath) ;  /* 0x0000000000187944 */ /* 0x000fea0003c00000 */
[----:B------:R-:W-:-:S07]  /*0c60*/  MOV R7, R0 ;  /* 0x0000000000077202 */ /* 0x000fce0000000f00 */
.L_x_8:
[----:B------:R-:W-:Y:S05]  /*0c70*/  BSYNC.RECONVERGENT B0 ;  /* 0x0000000000007941 */ /* 0x000fea0003800200 */
.L_x_7:
[----:B------:R-:W0:Y:S02]  /*0c80*/  LDC.64 R4, c[0x0][0x380] ;  /* 0x0000e000ff047b82 */ /* 0x000e240000000a00 */
[----:B0-----:R-:W-:-:S05]  /*0c90*/  IMAD.WIDE R2, R3, 0x4, R4 ;  /* 0x0000000403027825 */ /* 0x001fca00078e0204 */
[----:B------:R-:W-:Y:S01]  /*0ca0*/  STG.E desc[UR10][R2.64], R7 ;  /* 0x0000000702007986 */ /* 0x000fe2000c10190a */
[----:B------:R-:W-:Y:S05]  /*0cb0*/  EXIT ;  /* 0x000000000000794d */ /* 0x000fea0003800000 */
        .weak           $__internal_0_$__cuda_sm3x_div_rn_noftz_f32_slowpath
        .type           $__internal_0_$__cuda_sm3x_div_rn_noftz_f32_slowpath,@function
        .size           $__internal_0_$__cuda_sm3x_div_rn_noftz_f32_slowpath,(.L_x_35 - $__internal_0_$__cuda_sm3x_div_rn_noftz_f32_slowpath)
$__internal_0_$__cuda_sm3x_div_rn_noftz_f32_slowpath:
[----:B------:R-:W-:Y:S01]  /*0cc0*/  SHF.R.U32.HI R5, RZ, 0x17, R0 ;  /* 0x00000017ff057819 */ /* 0x000fe20000011600 */
[----:B------:R-:W-:Y:S01]  /*0cd0*/  BSSY.RECONVERGENT B1, `(.L_x_9) ;  /* 0x0000063000017945 */ /* 0x000fe20003800200 */
[----:B------:R-:W-:Y:S02]  /*0ce0*/  SHF.R.U32.HI R4, RZ, 0x17, R16 ;  /* 0x00000017ff047819 */ /* 0x000fe40000011610 */
[----:B------:R-:W-:Y:S02]  /*0cf0*/  LOP3.LUT R5, R5, 0xff, RZ, 0xc0, !PT ;  /* 0x000000ff05057812 */ /* 0x000fe400078ec0ff */
[----:B------:R-:W-:Y:S02]  /*0d00*/  LOP3.LUT R6, R4, 0xff, RZ, 0xc0, !PT ;  /* 0x000000ff04067812 */ /* 0x000fe400078ec0ff */
[----:B------:R-:W-:Y:S02]  /*0d10*/  IADD3 R8, PT, PT, R5, -0x1, RZ ;  /* 0xffffffff05087810 */ /* 0x000fe40007ffe0ff */
[----:B------:R-:W-:-:S02]  /*0d20*/  IADD3 R9, PT, PT, R6, -0x1, RZ ;  /* 0xffffffff06097810 */ /* 0x000fc40007ffe0ff */
[----:B------:R-:W-:Y:S02]  /*0d30*/  ISETP.GT.U32.AND P0, PT, R8, 0xfd, PT ;  /* 0x000000fd0800780c */ /* 0x000fe40003f04070 */
[----:B------:R-:W-:Y:S02]  /*0d40*/  MOV R7, R0 ;  /* 0x0000000000077202 */ /* 0x000fe40000000f00 */
[----:B------:R-:W-:-:S13]  /*0d50*/  ISETP.GT.U32.OR P0, PT, R9, 0xfd, P0 ;  /* 0x000000fd0900780c */ /* 0x000fda0000704470 */
[----:B------:R-:W-:Y:S01]  /*0d60*/  @!P0 MOV R4, RZ ;  /* 0x000000ff00048202 */ /* 0x000fe20000000f00 */
[----:B------:R-:W-:Y:S06]  /*0d70*/  @!P0 BRA `(.L_x_10) ;  /* 0x00000000005c8947 */ /* 0x000fec0003800000 */
[----:B------:R-:W-:Y:S02]  /*0d80*/  FSETP.GTU.FTZ.AND P0, PT, |R16|, +INF , PT ;  /* 0x7f8000001000780b */ /* 0x000fe40003f1c200 */
[----:B------:R-:W-:-:S04]  /*0d90*/  FSETP.GTU.FTZ.AND P1, PT, |R0|, +INF , PT ;  /* 0x7f8000000000780b */ /* 0x000fc80003f3c200 */
[----:B------:R-:W-:-:S13]  /*0da0*/  PLOP3.LUT P0, PT, P0, P1, PT, 0xf8, 0x8f ;  /* 0x00000000008f781c */ /* 0x000fda0000703f70 */
[----:B------:R-:W-:Y:S05]  /*0db0*/  @P0 BRA `(.L_x_11) ;  /* 0x00000004004c0947 */ /* 0x000fea0003800000 */
[----:B------:R-:W-:-:S13]  /*0dc0*/  LOP3.LUT P0, RZ, R7, 0x7fffffff, R16, 0xc8, !PT ;  /* 0x7fffffff07ff7812 */ /* 0x000fda000780c810 */
[----:B------:R-:W-:Y:S05]  /*0dd0*/  @!P0 BRA `(.L_x_12) ;  /* 0x00000004003c8947 */ /* 0x000fea0003800000 */
[----:B------:R-:W-:Y:S02]  /*0de0*/  FSETP.NEU.FTZ.AND P2, PT, |R16|, +INF , PT ;  /* 0x7f8000001000780b */ /* 0x000fe40003f5d200 */
[----:B------:R-:W-:Y:S02]  /*0df0*/  FSETP.NEU.FTZ.AND P1, PT, |R0|, +INF , PT ;  /* 0x7f8000000000780b */ /* 0x000fe40003f3d200 */
[----:B------:R-:W-:-:S11]  /*0e00*/  FSETP.NEU.FTZ.AND P0, PT, |R16|, +INF , PT ;  /* 0x7f8000001000780b */ /* 0x000fd60003f1d200 */
[----:B------:R-:W-:Y:S05]  /*0e10*/  @!P1 BRA !P2, `(.L_x_12) ;  /* 0x00000004002c9947 */ /* 0x000fea0005000000 */
[----:B------:R-:W-:-:S04]  /*0e20*/  LOP3.LUT P2, RZ, R16, 0x7fffffff, RZ, 0xc0, !PT ;  /* 0x7fffffff10ff7812 */ /* 0x000fc8000784c0ff */
[----:B------:R-:W-:-:S13]  /*0e30*/  PLOP3.LUT P1, PT, P1, P2, PT, 0x2f, 0xf2 ;  /* 0x0000000000f2781c */ /* 0x000fda0000f24577 */
[----:B------:R-:W-:Y:S05]  /*0e40*/  @P1 BRA `(.L_x_13) ;  /* 0x0000000400181947 */ /* 0x000fea0003800000 */
[----:B------:R-:W-:-:S04]  /*0e50*/  LOP3.LUT P1, RZ, R7, 0x7fffffff, RZ, 0xc0, !PT ;  /* 0x7fffffff07ff7812 */ /* 0x000fc8000782c0ff */
[----:B------:R-:W-:-:S13]  /*0e60*/  PLOP3.LUT P0, PT, P0, P1, PT, 0x2f, 0xf2 ;  /* 0x0000000000f2781c */ /* 0x000fda0000702577 */
[----:B------:R-:W-:Y:S05]  /*0e70*/  @P0 BRA `(.L_x_14) ;  /* 0x0000000400000947 */ /* 0x000fea0003800000 */
[----:B------:R-:W-:Y:S02]  /*0e80*/  ISETP.GE.AND P0, PT, R9, RZ, PT ;  /* 0x000000ff0900720c */ /* 0x000fe40003f06270 */
[----:B------:R-:W-:-:S11]  /*0e90*/  ISETP.GE.AND P1, PT, R8, RZ, PT ;  /* 0x000000ff0800720c */ /* 0x000fd60003f26270 */
[----:B------:R-:W-:Y:S01]  /*0ea0*/  @P0 MOV R4, RZ ;  /* 0x000000ff00040202 */ /* 0x000fe20000000f00 */
[----:B------:R-:W-:Y:S01]  /*0eb0*/  @!P0 FFMA R16, R16, 1.84467440737095516160e+19, RZ ;  /* 0x5f80000010108823 */ /* 0x000fe200000000ff */
[----:B------:R-:W-:Y:S01]  /*0ec0*/  @!P0 MOV R4, 0xffffffc0 ;  /* 0xffffffc000048802 */ /* 0x000fe20000000f00 */
[----:B------:R-:W-:-:S03]  /*0ed0*/  @!P1 FFMA R7, R0, 1.84467440737095516160e+19, RZ ;  /* 0x5f80000000079823 */ /* 0x000fc600000000ff */
[----:B------:R-:W-:-:S07]  /*0ee0*/  @!P1 IADD3 R4, PT, PT, R4, 0x40, RZ ;  /* 0x0000004004049810 */ /* 0x000fce0007ffe0ff */
.L_x_10:
[----:B------:R-:W-:Y:S01]  /*0ef0*/  LEA R0, R5, 0xc0800000, 0x17 ;  /* 0xc080000005007811 */ /* 0x000fe200078eb8ff */
[----:B------:R-:W-:Y:S01]  /*0f00*/  BSSY.RECONVERGENT B2, `(.L_x_15) ;  /* 0x0000036000027945 */ /* 0x000fe20003800200 */
[----:B------:R-:W-:Y:S02]  /*0f10*/  IADD3 R6, PT, PT, R6, -0x7f, RZ ;  /* 0xffffff8106067810 */ /* 0x000fe40007ffe0ff */
[----:B------:R-:W-:-:S03]  /*0f20*/  IADD3 R7, PT, PT, -R0, R7, RZ ;  /* 0x0000000700077210 */ /* 0x000fc60007ffe1ff */
[C---:B------:R-:W-:Y:S01]  /*0f30*/  IMAD R0, R6.reuse, -0x800000, R16 ;  /* 0xff80000006007824 */ /* 0x040fe200078e0210 */
[----:B------:R0:W1:Y:S01]  /*0f40*/  MUFU.RCP R8, R7 ;  /* 0x0000000700087308 */ /* 0x0000620000001000 */
[----:B------:R-:W-:Y:S01]  /*0f50*/  FADD.FTZ R9, -R7, -RZ ;  /* 0x800000ff07097221 */ /* 0x000fe20000010100 */
[----:B0-----:R-:W-:-:S04]  /*0f60*/  IADD3 R7, PT, PT, R6, 0x7f, -R5 ;  /* 0x0000007f06077810 */ /* 0x001fc80007ffe805 */
[----:B------:R-:W-:Y:S01]  /*0f70*/  IADD3 R7, PT, PT, R7, R4, RZ ;  /* 0x0000000407077210 */ /* 0x000fe20007ffe0ff */
[----:B-1----:R-:W-:-:S04]  /*0f80*/  FFMA R11, R8, R9, 1 ;  /* 0x3f800000080b7423 */ /* 0x002fc80000000009 */
[----:B------:R-:W-:-:S04]  /*0f90*/  FFMA R13, R8, R11, R8 ;  /* 0x0000000b080d7223 */ /* 0x000fc80000000008 */
[----:B------:R-:W-:-:S04]  /*0fa0*/  FFMA R8, R0, R13, RZ ;  /* 0x0000000d00087223 */ /* 0x000fc800000000ff */
[----:B------:R-:W-:-:S04]  /*0fb0*/  FFMA R11, R9, R8, R0 ;  /* 0x00000008090b7223 */ /* 0x000fc80000000000 */
[----:B------:R-:W-:-:S04]  /*0fc0*/  FFMA R8, R13, R11, R8 ;  /* 0x0000000b0d087223 */ /* 0x000fc80000000008 */
[----:B------:R-:W-:-:S04]  /*0fd0*/  FFMA R9, R9, R8, R0 ;  /* 0x0000000809097223 */ /* 0x000fc80000000000 */
[----:B------:R-:W-:-:S05]  /*0fe0*/  FFMA R0, R13, R9, R8 ;  /* 0x000000090d007223 */ /* 0x000fca0000000008 */
[----:B------:R-:W-:-:S04]  /*0ff0*/  SHF.R.U32.HI R5, RZ, 0x17, R0 ;  /* 0x00000017ff057819 */ /* 0x000fc80000011600 */
[----:B------:R-:W-:-:S04]  /*1000*/  LOP3.LUT R5, R5, 0xff, RZ, 0xc0, !PT ;  /* 0x000000ff05057812 */ /* 0x000fc800078ec0ff */
[----:B------:R-:W-:-:S04]  /*1010*/  IADD3 R10, PT, PT, R5, R7, RZ ;  /* 0x00000007050a7210 */ /* 0x000fc80007ffe0ff */
[----:B------:R-:W-:-:S04]  /*1020*/  IADD3 R4, PT, PT, R10, -0x1, RZ ;  /* 0xffffffff0a047810 */ /* 0x000fc80007ffe0ff */
[----:B------:R-:W-:-:S13]  /*1030*/  ISETP.GE.U32.AND P0, PT, R4, 0xfe, PT ;  /* 0x000000fe0400780c */ /* 0x000fda0003f06070 */
[----:B------:R-:W-:Y:S05]  /*1040*/  @!P0 BRA `(.L_x_16) ;  /* 0x0000000000808947 */ /* 0x000fea0003800000 */
[----:B------:R-:W-:-:S13]  /*1050*/  ISETP.GT.AND P0, PT, R10, 0xfe, PT ;  /* 0x000000fe0a00780c */ /* 0x000fda0003f04270 */
[----:B------:R-:W-:Y:S05]  /*1060*/  @P0 BRA `(.L_x_17) ;  /* 0x00000000006c0947 */ /* 0x000fea0003800000 */
[----:B------:R-:W-:-:S13]  /*1070*/  ISETP.GE.AND P0, PT, R10, 0x1, PT ;  /* 0x000000010a00780c */ /* 0x000fda0003f06270 */
[----:B------:R-:W-:Y:S05]  /*1080*/  @P0 BRA `(.L_x_18) ;  /* 0x0000000000740947 */ /* 0x000fea0003800000 */
[----:B------:R-:W-:Y:S02]  /*1090*/  ISETP.GE.AND P0, PT, R10, -0x18, PT ;  /* 0xffffffe80a00780c */ /* 0x000fe40003f06270 */
[----:B------:R-:W-:-:S11]  /*10a0*/  LOP3.LUT R0, R0, 0x80000000, RZ, 0xc0, !PT ;  /* 0x8000000000007812 */ /* 0x000fd600078ec0ff */
[----:B------:R-:W-:Y:S05]  /*10b0*/  @!P0 BRA `(.L_x_18) ;  /* 0x0000000000688947 */ /* 0x000fea0003800000 */
[CCC-:B------:R-:W-:Y:S01]  /*10c0*/  FFMA.RZ R4, R13.reuse, R9.reuse, R8.reuse ;  /* 0x000000090d047223 */ /* 0x1c0fe2000000c008 */
[C---:B------:R-:W-:Y:S01]  /*10d0*/  IADD3 R7, PT, PT, R10.reuse, 0x20, RZ ;  /* 0x000000200a077810 */ /* 0x040fe20007ffe0ff */
[CCC-:B------:R-:W-:Y:S01]  /*10e0*/  FFMA.RM R5, R13.reuse, R9.reuse, R8.reuse ;  /* 0x000000090d057223 */ /* 0x1c0fe20000004008 */
[----:B------:R-:W-:Y:S02]  /*10f0*/  ISETP.NE.AND P2, PT, R10, RZ, PT ;  /* 0x000000ff0a00720c */ /* 0x000fe40003f45270 */
[----:B------:R-:W-:Y:S01]  /*1100*/  LOP3.LUT R6, R4, 0x7fffff, RZ, 0xc0, !PT ;  /* 0x007fffff04067812 */ /* 0x000fe200078ec0ff */
[----:B------:R-:W-:Y:S01]  /*1110*/  FFMA.RP R4, R13, R9, R8 ;  /* 0x000000090d047223 */ /* 0x000fe20000008008 */
[----:B------:R-:W-:Y:S02]  /*1120*/  ISETP.NE.AND P1, PT, R10, RZ, PT ;  /* 0x000000ff0a00720c */ /* 0x000fe40003f25270 */
[----:B------:R-:W-:Y:S02]  /*1130*/  LOP3.LUT R6, R6, 0x800000, RZ, 0xfc, !PT ;  /* 0x0080000006067812 */ /* 0x000fe400078efcff */
[----:B------:R-:W-:-:S02]  /*1140*/  IADD3 R8, PT, PT, -R10, RZ, RZ ;  /* 0x000000ff0a087210 */ /* 0x000fc40007ffe1ff */
[----:B------:R-:W-:Y:S02]  /*1150*/  SHF.L.U32 R7, R6, R7, RZ ;  /* 0x0000000706077219 */ /* 0x000fe400000006ff */
[----:B------:R-:W-:Y:S02]  /*1160*/  FSETP.NEU.FTZ.AND P0, PT, R4, R5, PT ;  /* 0x000000050400720b */ /* 0x000fe40003f1d000 */
[----:B------:R-:W-:Y:S02]  /*1170*/  SEL R5, R8, RZ, P2 ;  /* 0x000000ff08057207 */ /* 0x000fe40001000000 */
[----:B------:R-:W-:Y:S02]  /*1180*/  ISETP.NE.AND P1, PT, R7, RZ, P1 ;  /* 0x000000ff0700720c */ /* 0x000fe40000f25270 */
[----:B------:R-:W-:Y:S02]  /*1190*/  SHF.R.U32.HI R5, RZ, R5, R6 ;  /* 0x00000005ff057219 */ /* 0x000fe40000011606 */
[----:B------:R-:W-:-:S02]  /*11a0*/  PLOP3.LUT P0, PT, P0, P1, PT, 0xf8, 0x8f ;  /* 0x00000000008f781c */ /* 0x000fc40000703f70 */
[----:B------:R-:W-:Y:S02]  /*11b0*/  SHF.R.U32.HI R7, RZ, 0x1, R5 ;  /* 0x00000001ff077819 */ /* 0x000fe40000011605 */
[----:B------:R-:W-:-:S04]  /*11c0*/  SEL R4, RZ, 0x1, !P0 ;  /* 0x00000001ff047807 */ /* 0x000fc80004000000 */
[----:B------:R-:W-:-:S04]  /*11d0*/  LOP3.LUT R4, R4, 0x1, R7, 0xf8, !PT ;  /* 0x0000000104047812 */ /* 0x000fc800078ef807 */
[----:B------:R-:W-:-:S04]  /*11e0*/  LOP3.LUT R4, R4, R5, RZ, 0xc0, !PT ;  /* 0x0000000504047212 */ /* 0x000fc800078ec0ff */
[----:B------:R-:W-:-:S04]  /*11f0*/  IADD3 R7, PT, PT, R7, R4, RZ ;  /* 0x0000000407077210 */ /* 0x000fc80007ffe0ff */
[----:B------:R-:W-:Y:S01]  /*1200*/  LOP3.LUT R0, R7, R0, RZ, 0xfc, !PT ;  /* 0x0000000007007212 */ /* 0x000fe200078efcff */
[----:B------:R-:W-:Y:S06]  /*1210*/  BRA `(.L_x_18) ;  /* 0x0000000000107947 */ /* 0x000fec0003800000 */
.L_x_17:
[----:B------:R-:W-:-:S04]  /*1220*/  LOP3.LUT R0, R0, 0x80000000, RZ, 0xc0, !PT ;  /* 0x8000000000007812 */ /* 0x000fc800078ec0ff */
[----:B------:R-:W-:Y:S01]  /*1230*/  LOP3.LUT R0, R0, 0x7f800000, RZ, 0xfc, !PT ;  /* 0x7f80000000007812 */ /* 0x000fe200078efcff */
[----:B------:R-:W-:Y:S06]  /*1240*/  BRA `(.L_x_18) ;  /* 0x0000000000047947 */ /* 0x000fec0003800000 */
.L_x_16:
[----:B------:R-:W-:-:S07]  /*1250*/  LEA R0, R7, R0, 0x17 ;  /* 0x0000000007007211 */ /* 0x000fce00078eb8ff */
.L_x_18:
[----:B------:R-:W-:Y:S05]  /*1260*/  BSYNC.RECONVERGENT B2 ;  /* 0x0000000000027941 */ /* 0x000fea0003800200 */
.L_x_15:
[----:B------:R-:W-:Y:S05]  /*1270*/  BRA `(.L_x_19) ;  /* 0x0000000000207947 */ /* 0x000fea0003800000 */
.L_x_14:
[----:B------:R-:W-:-:S04]  /*1280*/  LOP3.LUT R0, R7, 0x80000000, R16, 0x48, !PT ;  /* 0x8000000007007812 */ /* 0x000fc800078e4810 */
[----:B------:R-:W-:Y:S01]  /*1290*/  LOP3.LUT R0, R0, 0x7f800000, RZ, 0xfc, !PT ;  /* 0x7f80000000007812 */ /* 0x000fe200078efcff */
[----:B------:R-:W-:Y:S06]  /*12a0*/  BRA `(.L_x_19) ;  /* 0x0000000000147947 */ /* 0x000fec0003800000 */
.L_x_13:
[----:B------:R-:W-:Y:S01]  /*12b0*/  LOP3.LUT R0, R7, 0x80000000, R16, 0x48, !PT ;  /* 0x8000000007007812 */ /* 0x000fe200078e4810 */
[----:B------:R-:W-:Y:S06]  /*12c0*/  BRA `(.L_x_19) ;  /* 0x00000000000c7947 */ /* 0x000fec0003800000 */
.L_x_12:
[----:B------:R-:W0:Y:S01]  /*12d0*/  MUFU.RSQ R0, -QNAN ;  /* 0xffc0000000007908 */ /* 0x000e220000001400 */
[----:B------:R-:W-:Y:S05]  /*12e0*/  BRA `(.L_x_19) ;  /* 0x0000000000047947 */ /* 0x000fea0003800000 */
.L_x_11:
[----:B------:R-:W-:-:S07]  /*12f0*/  FADD.FTZ R0, R16, R0 ;  /* 0x0000000010007221 */ /* 0x000fce0000010000 */
.L_x_19:
[----:B------:R-:W-:Y:S05]  /*1300*/  BSYNC.RECONVERGENT B1 ;  /* 0x0000000000017941 */ /* 0x000fea0003800200 */
.L_x_9:
[----:B------:R-:W-:Y:S01]  /*1310*/  HFMA2 R5, -RZ, RZ, 0, 0 ;  /* 0x00000000ff057431 */ /* 0x000fe200000001ff */
[----:B------:R-:W-:-:S04]  /*1320*/  MOV R4, R2 ;  /* 0x0000000200047202 */ /* 0x000fc80000000f00 */
[----:B0-----:R-:W-:Y:S05]  /*1330*/  RET.REL.NODEC R4 `(_Z20calc_gradient_kernelPfS_S_ii) ;  /* 0xffffffec04307950 */ /* 0x001fea0003c3ffff */
.L_x_20:
        /* <DEDUP_REMOVED lines=12> */
.L_x_35:


//--------------------- .text._Z17calc_error_kernelPfS_S_i --------------------------
	.section	.text._Z17calc_error_kernelPfS_S_i,"ax",@progbits
	.align	128
        .global         _Z17calc_error_kernelPfS_S_i
        .type           _Z17calc_error_kernelPfS_S_i,@function
        .size           _Z17calc_error_kernelPfS_S_i,(.L_x_39 - _Z17calc_error_kernelPfS_S_i)
        .other          _Z17calc_error_kernelPfS_S_i,@"STO_CUDA_ENTRY STV_DEFAULT"
_Z17calc_error_kernelPfS_S_i:
.text._Z17calc_error_kernelPfS_S_i:
        /* <DEDUP_REMOVED lines=9> */
[----:B------:R-:W1:Y:S07]  /*0090*/  LDCU.64 UR4, c[0x0][0x358] ;  /* 0x00006b00ff0477ac */ /* 0x000e6e0008000a00 */
[----:B------:R-:W2:Y:S08]  /*00a0*/  LDC.64 R4, c[0x0][0x390] ;  /* 0x0000e400ff047b82 */ /* 0x000eb00000000a00 */
[----:B------:R-:W3:Y:S01]  /*00b0*/  LDC.64 R6, c[0x0][0x380] ;  /* 0x0000e000ff067b82 */ /* 0x000ee20000000a00 */
[----:B0-----:R-:W-:-:S06]  /*00c0*/  IMAD.WIDE R2, R9, 0x4, R2 ;  /* 0x0000000409027825 */ /* 0x001fcc00078e0202 */
[----:B-1----:R-:W4:Y:S01]  /*00d0*/  LDG.E R2, desc[UR4][R2.64] ;  /* 0x0000000402027981 */ /* 0x002f22000c1e1900 */
[----:B--2---:R-:W-:-:S06]  /*00e0*/  IMAD.WIDE R4, R9, 0x4, R4 ;  /* 0x0000000409047825 */ /* 0x004fcc00078e0204 */
[----:B------:R-:W4:Y:S01]  /*00f0*/  LDG.E R5, desc[UR4][R4.64] ;  /* 0x0000000404057981 */ /* 0x000f22000c1e1900 */
[----:B---3--:R-:W-:-:S04]  /*0100*/  IMAD.WIDE R6, R9, 0x4, R6 ;  /* 0x0000000409067825 */ /* 0x008fc800078e0206 */
[----:B----4-:R-:W-:-:S05]  /*0110*/  FADD R9, R2, -R5 ;  /* 0x8000000502097221 */ /* 0x010fca0000000000 */
[----:B------:R-:W-:Y:S01]  /*0120*/  STG.E desc[UR4][R6.64], R9 ;  /* 0x0000000906007986 */ /* 0x000fe2000c101904 */
[----:B------:R-:W-:Y:S05]  /*0130*/  EXIT ;  /* 0x000000000000794d */ /* 0x000fea0003800000 */
.L_x_21:
        /* <DEDUP_REMOVED lines=12> */
.L_x_39:


//--------------------- .text._Z13matmul_kernelPfS_S_iii --------------------------
	.section	.text._Z13matmul_kernelPfS_S_iii,"ax",@progbits
	.align	128
        .global         _Z13matmul_kernelPfS_S_iii
        .type           _Z13matmul_kernelPfS_S_iii,@function
        .size           _Z13matmul_kernelPfS_S_iii,(.L_x_40 - _Z13matmul_kernelPfS_S_iii)
        .other          _Z13matmul_kernelPfS_S_iii,@"STO_CUDA_ENTRY STV_DEFAULT"
_Z13matmul_kernelPfS_S_iii:
.text._Z13matmul_kernelPfS_S_iii:
[----:B------:R-:W-:Y:S01]  /*0000*/  LDC R1, c[0x0][0x37c] ;  /* 0x0000df00ff017b82 */ /* 0x000fe20000000800 */
[----:B------:R-:W0:Y:S07]  /*0010*/  S2R R0, SR_TID.X ;  /* 0x0000000000007919 */ /* 0x000e2e0000002100 */
[----:B------:R-:W1:Y:S08]  /*0020*/  S2UR UR4, SR_CTAID.X ;  /* 0x00000000000479c3 */ /* 0x000e700000002500 */
[----:B------:R-:W1:Y:S08]  /*0030*/  LDC R2, c[0x0][0x3a0] ;  /* 0x0000e800ff027b82 */ /* 0x000e700000000800 */
[----:B------:R-:W0:Y:S01]  /*0040*/  LDC R17, c[0x0][0x39c] ;  /* 0x0000e700ff117b82 */ /* 0x000e220000000800 */
[----:B-1----:R-:W-:-:S04]  /*0050*/  ISETP.LE.AND P0, PT, R2, UR4, PT ;  /* 0x0000000402007c0c */ /* 0x002fc8000bf03270 */
[----:B0-----:R-:W-:-:S13]  /*0060*/  ISETP.GE.OR P0, PT, R0, R17, P0 ;  /* 0x000000110000720c */ /* 0x001fda0000706670 */
[----:B------:R-:W-:Y:S05]  /*0070*/  @P0 EXIT ;  /* 0x000000000000094d */ /* 0x000fea0003800000 */
[----:B------:R-:W0:Y:S01]  /*0080*/  LDC R16, c[0x0][0x398] ;  /* 0x0000e600ff107b82 */ /* 0x000e220000000800 */
[----:B------:R-:W1:Y:S01]  /*0090*/  LDCU.64 UR6, c[0x0][0x358] ;  /* 0x00006b00ff0677ac */ /* 0x000e620008000a00 */
[----:B------:R-:W-:Y:S01]  /*00a0*/  HFMA2 R22, -RZ, RZ, 0, 0 ;  /* 0x00000000ff167431 */ /* 0x000fe200000001ff */
[----:B0-----:R-:W-:-:S13]  /*00b0*/  ISETP.GE.AND P0, PT, R16, 0x1, PT ;  /* 0x000000011000780c */ /* 0x001fda0003f06270 */
[----:B-1----:R-:W-:Y:S05]  /*00c0*/  @!P0 BRA `(.L_x_22) ;  /* 0x0000000400e08947 */ /* 0x002fea0003800000 */
[C---:B------:R-:W-:Y:S01]  /*00d0*/  ISETP.GE.U32.AND P1, PT, R16.reuse, 0x8, PT ;  /* 0x000000081000780c */ /* 0x040fe20003f26070 */
[C---:B------:R-:W-:Y:S01]  /*00e0*/  IMAD R19, R16.reuse, UR4, RZ ;  /* 0x0000000410137c24 */ /* 0x040fe2000f8e02ff */
[----:B------:R-:W-:Y:S02]  /*00f0*/  LOP3.LUT R24, R16, 0x7, RZ, 0xc0, !PT ;  /* 0x0000000710187812 */ /* 0x000fe400078ec0ff */
[----:B------:R-:W-:Y:S02]  /*0100*/  MOV R22, RZ ;  /* 0x000000ff00167202 */ /* 0x000fe40000000f00 */
[----:B------:R-:W-:Y:S02]  /*0110*/  ISETP.NE.AND P0, PT, R24, RZ, PT ;  /* 0x000000ff1800720c */ /* 0x000fe40003f05270 */
[----:B------:R-:W-:-:S05]  /*0120*/  MOV R20, RZ ;  /* 0x000000ff00147202 */ /* 0x000fca0000000f00 */
[----:B------:R-:W-:Y:S06]  /*0130*/  @!P1 BRA `(.L_x_23) ;  /* 0x0000000000c49947 */ /* 0x000fec0003800000 */
[----:B------:R-:W0:Y:S01]  /*0140*/  LDC.64 R2, c[0x0][0x388] ;  /* 0x0000e200ff027b82 */ /* 0x000e220000000a00 */
[----:B------:R-:W-:Y:S02]  /*0150*/  LOP3.LUT R20, R16, 0x7ffffff8, RZ, 0xc0, !PT ;  /* 0x7ffffff810147812 */ /* 0x000fe400078ec0ff */
[----:B------:R-:W-:Y:S02]  /*0160*/  MOV R22, RZ ;  /* 0x000000ff00167202 */ /* 0x000fe40000000f00 */
[----:B------:R-:W-:Y:S02]  /*0170*/  MOV R18, R0 ;  /* 0x0000000000127202 */ /* 0x000fe40000000f00 */
[----:B------:R-:W-:Y:S01]  /*0180*/  IADD3 R21, PT, PT, -R20, RZ, RZ ;  /* 0x000000ff14157210 */ /* 0x000fe20007ffe1ff */
[----:B0-----:R-:W-:-:S03]  /*0190*/  IMAD.WIDE.U32 R2, R19, 0x4, R2 ;  /* 0x0000000413027825 */ /* 0x001fc600078e0002 */
[----:B------:R-:W-:-:S04]  /*01a0*/  IADD3 R4, P1, PT, R2, 0x10, RZ ;  /* 0x0000001002047810 */ /* 0x000fc80007f3e0ff */
[----:B------:R-:W-:-:S09]  /*01b0*/  IADD3.X R5, PT, PT, RZ, R3, RZ, P1, !PT ;  /* 0x00000003ff057210 */ /* 0x000fd20000ffe4ff */
.L_x_24:
[----:B------:R-:W0:Y:S01]  /*01c0*/  LDC.64 R12, c[0x0][0x390] ;  /* 0x0000e400ff0c7b82 */ /* 0x000e220000000a00 */
[----:B------:R-:W-:Y:S02]  /*01d0*/  MOV R2, R4 ;  /* 0x0000000400027202 */ /* 0x000fe40000000f00 */
[----:B------:R-:W-:-:S05]  /*01e0*/  MOV R3, R5 ;  /* 0x0000000500037202 */ /* 0x000fca0000000f00 */
[----:B------:R-:W2:Y:S04]  /*01f0*/  LDG.E R27, desc[UR6][R2.64+-0x10] ;  /* 0xfffff006021b7981 */ /* 0x000ea8000c1e1900 */
[----:B------:R-:W3:Y:S04]  /*0200*/  LDG.E R23, desc[UR6][R2.64+-0xc] ;  /* 0xfffff40602177981 */ /* 0x000ee8000c1e1900 */
[----:B------:R-:W4:Y:S04]  /*0210*/  LDG.E R26, desc[UR6][R2.64+-0x8] ;  /* 0xfffff806021a7981 */ /* 0x000f28000c1e1900 */
[----:B------:R-:W5:Y:S01]  /*0220*/  LDG.E R28, desc[UR6][R2.64+-0x4] ;  /* 0xfffffc06021c7981 */ /* 0x000f62000c1e1900 */
[----:B0-----:R-:W-:-:S05]  /*0230*/  IMAD.WIDE R12, R18, 0x4, R12 ;  /* 0x00000004120c7825 */ /* 0x001fca00078e020c */
[----:B------:R0:W2:Y:S01]  /*0240*/  LDG.E R25, desc[UR6][R12.64] ;  /* 0x000000060c197981 */ /* 0x0000a2000c1e1900 */
[----:B------:R-:W-:-:S04]  /*0250*/  IMAD.WIDE R14, R17, 0x4, R12 ;  /* 0x00000004110e7825 */ /* 0x000fc800078e020c */
[C---:B------:R-:W-:Y:S02]  /*0260*/  IMAD.WIDE R6, R17.reuse, 0x4, R14 ;  /* 0x0000000411067825 */ /* 0x040fe400078e020e */
[----:B------:R-:W3:Y:S02]  /*0270*/  LDG.E R14, desc[UR6][R14.64] ;  /* 0x000000060e0e7981 */ /* 0x000ee4000c1e1900 */
[C---:B------:R-:W-:Y:S02]  /*0280*/  IMAD.WIDE R4, R17.reuse, 0x4, R6 ;  /* 0x0000000411047825 */ /* 0x040fe400078e0206 */
[----:B------:R1:W4:Y:S02]  /*0290*/  LDG.E R29, desc[UR6][R6.64] ;  /* 0x00000006061d7981 */ /* 0x000324000c1e1900 */
[C---:B------:R-:W-:Y:S02]  /*02a0*/  IMAD.WIDE R8, R17.reuse, 0x4, R4 ;  /* 0x0000000411087825 */ /* 0x040fe400078e0204 */
[----:B------:R-:W5:Y:S02]  /*02b0*/  LDG.E R5, desc[UR6][R4.64] ;  /* 0x0000000604057981 */ /* 0x000f64000c1e1900 */
[----:B------:R-:W-:-:S02]  /*02c0*/  IMAD.WIDE R10, R17, 0x4, R8 ;  /* 0x00000004110a7825 */ /* 0x000fc400078e0208 */
[----:B------:R2:W5:Y:S04]  /*02d0*/  LDG.E R9, desc[UR6][R8.64] ;  /* 0x0000000608097981 */ /* 0x000568000c1e1900 */
[----:B------:R-:W5:Y:S01]  /*02e0*/  LDG.E R4, desc[UR6][R2.64] ;  /* 0x0000000602047981 */ /* 0x000f62000c1e1900 */
[----:B0-----:R-:W-:-:S03]  /*02f0*/  IMAD.WIDE R12, R17, 0x4, R10 ;  /* 0x00000004110c7825 */ /* 0x001fc600078e020a */
[----:B------:R-:W5:Y:S01]  /*0300*/  LDG.E R10, desc[UR6][R10.64] ;  /* 0x000000060a0a7981 */ /* 0x000f62000c1e1900 */
[----:B-1----:R-:W-:-:S03]  /*0310*/  IMAD.WIDE R6, R17, 0x4, R12 ;  /* 0x0000000411067825 */ /* 0x002fc600078e020c */
[----:B------:R-:W5:Y:S04]  /*0320*/  LDG.E R15, desc[UR6][R12.64] ;  /* 0x000000060c0f7981 */ /* 0x000f68000c1e1900 */
[----:B------:R-:W5:Y:S01]  /*0330*/  LDG.E R6, desc[UR6][R6.64] ;  /* 0x0000000606067981 */ /* 0x000f62000c1e1900 */
[----:B--2---:R-:W-:-:S03]  /*0340*/  FFMA R8, R27, R25, R22 ;  /* 0x000000191b087223 */ /* 0x004fc60000000016 */
[----:B------:R-:W2:Y:S04]  /*0350*/  LDG.E R25, desc[UR6][R2.64+0x4] ;  /* 0x0000040602197981 */ /* 0x000ea8000c1e1900 */
[----:B------:R-:W2:Y:S04]  /*0360*/  LDG.E R22, desc[UR6][R2.64+0x8] ;  /* 0x0000080602167981 */ /* 0x000ea8000c1e1900 */
[----:B------:R-:W2:Y:S01]  /*0370*/  LDG.E R27, desc[UR6][R2.64+0xc] ;  /* 0x00000c06021b7981 */ /* 0x000ea2000c1e1900 */
[----:B---3--:R-:W-:Y:S01]  /*0380*/  FFMA R23, R23, R14, R8 ;  /* 0x0000000e17177223 */ /* 0x008fe20000000008 */
[----:B------:R-:W-:-:S03]  /*0390*/  IADD3 R21, PT, PT, R21, 0x8, RZ ;  /* 0x0000000815157810 */ /* 0x000fc60007ffe0ff */
[----:B----4-:R-:W-:Y:S01]  /*03a0*/  FFMA R23, R26, R29, R23 ;  /* 0x0000001d1a177223 */ /* 0x010fe20000000017 */
[----:B------:R-:W-:-:S03]  /*03b0*/  ISETP.NE.AND P1, PT, R21, RZ, PT ;  /* 0x000000ff1500720c */ /* 0x000fc60003f25270 */
[----:B-----5:R-:W-:-:S04]  /*03c0*/  FFMA R5, R28, R5, R23 ;  /* 0x000000051c057223 */ /* 0x020fc80000000017 */
[----:B------:R-:W-:Y:S01]  /*03d0*/  FFMA R4, R4, R9, R5 ;  /* 0x0000000904047223 */ /* 0x000fe20000000005 */
[----:B------:R-:W-:-:S03]  /*03e0*/  LEA R18, R17, R18, 0x3 ;  /* 0x0000001211127211 */ /* 0x000fc600078e18ff */
[----:B--2---:R-:W-:Y:S01]  /*03f0*/  FFMA R25, R25, R10, R4 ;  /* 0x0000000a19197223 */ /* 0x004fe20000000004 */
[----:B------:R-:W-:-:S03]  /*0400*/  IADD3 R4, P2, PT, R2, 0x20, RZ ;  /* 0x0000002002047810 */ /* 0x000fc60007f5e0ff */
[----:B------:R-:W-:Y:S01]  /*0410*/  FFMA R22, R22, R15, R25 ;  /* 0x0000000f16167223 */ /* 0x000fe20000000019 */
[----:B------:R-:W-:-:S03]  /*0420*/  IADD3.X R5, PT, PT, RZ, R3, RZ, P2, !PT ;  /* 0x00000003ff057210 */ /* 0x000fc600017fe4ff */
[----:B------:R-:W-:Y:S01]  /*0430*/  FFMA R22, R27, R6, R22 ;  /* 0x000000061b167223 */ /* 0x000fe20000000016 */
[----:B------:R-:W-:Y:S06]  /*0440*/  @P1 BRA `(.L_x_24) ;  /* 0xfffffffc005c1947 */ /* 0x000fec000383ffff */
.L_x_23:
[----:B------:R-:W-:Y:S05]  /*0450*/  @!P0 BRA `(.L_x_22) ;  /* 0x0000000000fc8947 */ /* 0x000fea0003800000 */
[----:B------:R-:W-:Y:S02]  /*0460*/  ISETP.GE.U32.AND P1, PT, R24, 0x4, PT ;  /* 0x000000041800780c */ /* 0x000fe40003f26070 */
[----:B------:R-:W-:-:S04]  /*0470*/  LOP3.LUT R14, R16, 0x3, RZ, 0xc0, !PT ;  /* 0x00000003100e7812 */ /* 0x000fc800078ec0ff */
[----:B------:R-:W-:-:S07]  /*0480*/  ISETP.NE.AND P0, PT, R14, RZ, PT ;  /* 0x000000ff0e00720c */ /* 0x000fce0003f05270 */
[----:B------:R-:W-:Y:S06]  /*0490*/  @!P1 BRA `(.L_x_25) ;  /* 0x00000000006c9947 */ /* 0x000fec0003800000 */
[----:B------:R-:W0:Y:S01]  /*04a0*/  LDC.64 R4, c[0x0][0x390] ;  /* 0x0000e400ff047b82 */ /* 0x000e220000000a00 */
[----:B------:R-:W-:Y:S01]  /*04b0*/  IMAD R9, R20, R17, R0 ;  /* 0x0000001114097224 */ /* 0x000fe200078e0200 */
[CC--:B------:R-:W-:Y:S02]  /*04c0*/  IADD3 R7, PT, PT, R19.reuse, R20.reuse, RZ ;  /* 0x0000001413077210 */ /* 0x0c0fe40007ffe0ff */
[----:B------:R-:W-:-:S04]  /*04d0*/  IADD3 R8, P1, PT, R19, R20, RZ ;  /* 0x0000001413087210 */ /* 0x000fc80007f3e0ff */
[----:B------:R-:W1:Y:S08]  /*04e0*/  LDC.64 R12, c[0x0][0x388] ;  /* 0x0000e200ff0c7b82 */ /* 0x000e700000000a00 */
[----:B------:R-:W2:Y:S01]  /*04f0*/  LDC.64 R2, c[0x0][0x388] ;  /* 0x0000e200ff027b82 */ /* 0x000ea20000000a00 */
[----:B0-----:R-:W-:Y:S01]  /*0500*/  IMAD.WIDE R4, R9, 0x4, R4 ;  /* 0x0000000409047825 */ /* 0x001fe200078e0204 */
[----:B------:R-:W-:-:S03]  /*0510*/  IADD3.X R9, PT, PT, RZ, RZ, RZ, P1, !PT ;  /* 0x000000ffff097210 */ /* 0x000fc60000ffe4ff */
[----:B-1----:R-:W-:-:S04]  /*0520*/  IMAD.WIDE.U32 R12, R7, 0x4, R12 ;  /* 0x00000004070c7825 */ /* 0x002fc800078e000c */
[----:B------:R-:W-:Y:S02]  /*0530*/  IMAD.WIDE R6, R17, 0x4, R4 ;  /* 0x0000000411067825 */ /* 0x000fe400078e0204 */
[----:B------:R-:W3:Y:S01]  /*0540*/  LDG.E R13, desc[UR6][R12.64] ;  /* 0x000000060c0d7981 */ /* 0x000ee2000c1e1900 */
[----:B--2---:R-:W-:-:S03]  /*0550*/  LEA R2, P1, R8, R2, 0x2 ;  /* 0x0000000208027211 */ /* 0x004fc600078210ff */
[----:B------:R-:W3:Y:S01]  /*0560*/  LDG.E R4, desc[UR6][R4.64] ;  /* 0x0000000604047981 */ /* 0x000ee2000c1e1900 */
[----:B------:R-:W-:Y:S01]  /*0570*/  LEA.HI.X R3, R8, R3, R9, 0x2, P1 ;  /* 0x0000000308037211 */ /* 0x000fe200008f1409 */
[C---:B------:R-:W-:Y:S02]  /*0580*/  IMAD.WIDE R8, R17.reuse, 0x4, R6 ;  /* 0x0000000411087825 */ /* 0x040fe400078e0206 */
[----:B------:R-:W2:Y:S04]  /*0590*/  LDG.E R6, desc[UR6][R6.64] ;  /* 0x0000000606067981 */ /* 0x000ea8000c1e1900 */
[----:B------:R-:W2:Y:S01]  /*05a0*/  LDG.E R18, desc[UR6][R2.64+0x4] ;  /* 0x0000040602127981 */ /* 0x000ea2000c1e1900 */
[----:B------:R-:W-:-:S03]  /*05b0*/  IMAD.WIDE R10, R17, 0x4, R8 ;  /* 0x00000004110a7825 */ /* 0x000fc600078e0208 */
[----:B------:R-:W4:Y:S04]  /*05c0*/  LDG.E R8, desc[UR6][R8.64] ;  /* 0x0000000608087981 */ /* 0x000f28000c1e1900 */
[----:B------:R-:W4:Y:S04]  /*05d0*/  LDG.E R24, desc[UR6][R2.64+0x8] ;  /* 0x0000080602187981 */ /* 0x000f28000c1e1900 */
[----:B------:R-:W5:Y:S04]  /*05e0*/  LDG.E R10, desc[UR6][R10.64] ;  /* 0x000000060a0a7981 */ /* 0x000f68000c1e1900 */
[----:B------:R-:W5:Y:S01]  /*05f0*/  LDG.E R26, desc[UR6][R2.64+0xc] ;  /* 0x00000c06021a7981 */ /* 0x000f62000c1e1900 */
[----:B------:R-:W-:Y:S01]  /*0600*/  IADD3 R20, PT, PT, R20, 0x4, RZ ;  /* 0x0000000414147810 */ /* 0x000fe20007ffe0ff */
[----:B---3--:R-:W-:-:S04]  /*0610*/  FFMA R13, R13, R4, R22 ;  /* 0x000000040d0d7223 */ /* 0x008fc80000000016 */
[----:B--2---:R-:W-:-:S04]  /*0620*/  FFMA R13, R18, R6, R13 ;  /* 0x00000006120d7223 */ /* 0x004fc8000000000d */
[----:B----4-:R-:W-:-:S04]  /*0630*/  FFMA R13, R24, R8, R13 ;  /* 0x00000008180d7223 */ /* 0x010fc8000000000d */
[----:B-----5:R-:W-:-:S07]  /*0640*/  FFMA R22, R26, R10, R13 ;  /* 0x0000000a1a167223 */ /* 0x020fce000000000d */
.L_x_25:
[----:B------:R-:W-:Y:S05]  /*0650*/  @!P0 BRA `(.L_x_22) ;  /* 0x00000000007c8947 */ /* 0x000fea0003800000 */
[----:B------:R-:W-:Y:S02]  /*0660*/  ISETP.NE.AND P1, PT, R14, 0x1, PT ;  /* 0x000000010e00780c */ /* 0x000fe40003f25270 */
[----:B------:R-:W-:-:S04]  /*0670*/  LOP3.LUT R16, R16, 0x1, RZ, 0xc0, !PT ;  /* 0x0000000110107812 */ /* 0x000fc800078ec0ff */
[----:B------:R-:W-:-:S07]  /*0680*/  ISETP.NE.U32.AND P0, PT, R16, 0x1, PT ;  /* 0x000000011000780c */ /* 0x000fce0003f05070 */
[----:B------:R-:W0:Y:S01]  /*0690*/  @P1 LDC.64 R10, c[0x0][0x388] ;  /* 0x0000e200ff0a1b82 */ /* 0x000e220000000a00 */
[CC--:B------:R-:W-:Y:S02]  /*06a0*/  @P1 IADD3 R13, PT, PT, R19.reuse, R20.reuse, RZ ;  /* 0x00000014130d1210 */ /* 0x0c0fe40007ffe0ff */
[----:B------:R-:W-:-:S04]  /*06b0*/  @P1 IADD3 R12, P2, PT, R19, R20, RZ ;  /* 0x00000014130c1210 */ /* 0x000fc80007f5e0ff */
[----:B------:R-:W-:Y:S01]  /*06c0*/  @P1 IADD3.X R14, PT, PT, RZ, RZ, RZ, P2, !PT ;  /* 0x000000ffff0e1210 */ /* 0x000fe200017fe4ff */
[----:B------:R-:W1:Y:S08]  /*06d0*/  @P1 LDC.64 R8, c[0x0][0x390] ;  /* 0x0000e400ff081b82 */ /* 0x000e700000000a00 */
[----:B------:R-:W2:Y:S08]  /*06e0*/  @P1 LDC.64 R6, c[0x0][0x388] ;  /* 0x0000e200ff061b82 */ /* 0x000eb00000000a00 */
[----:B------:R-:W3:Y:S01]  /*06f0*/  @!P0 LDC.64 R4, c[0x0][0x388] ;  /* 0x0000e200ff048b82 */ /* 0x000ee20000000a00 */
[----:B0-----:R-:W-:-:S04]  /*0700*/  @P1 IMAD.WIDE.U32 R10, R13, 0x4, R10 ;  /* 0x000000040d0a1825 */ /* 0x001fc800078e000a */
[CC--:B------:R-:W-:Y:S01]  /*0710*/  @P1 IMAD R13, R20.reuse, R17.reuse, R0 ;  /* 0x00000011140d1224 */ /* 0x0c0fe200078e0200 */
[----:B------:R-:W-:Y:S01]  /*0720*/  @P1 IADD3 R20, PT, PT, R20, 0x2, RZ ;  /* 0x0000000214141810 */ /* 0x000fe20007ffe0ff */
[----:B------:R-:W4:Y:S01]  /*0730*/  @P1 LDG.E R11, desc[UR6][R10.64] ;  /* 0x000000060a0b1981 */ /* 0x000f22000c1e1900 */
[----:B------:R-:W0:Y:S01]  /*0740*/  @!P0 LDC.64 R2, c[0x0][0x390] ;  /* 0x0000e400ff028b82 */ /* 0x000e220000000a00 */
[----:B-1----:R-:W-:Y:S01]  /*0750*/  @P1 IMAD.WIDE R8, R13, 0x4, R8 ;  /* 0x000000040d081825 */ /* 0x002fe200078e0208 */
[----:B------:R-:W-:Y:S02]  /*0760*/  @!P0 IADD3 R19, PT, PT, R19, R20, RZ ;  /* 0x0000001413138210 */ /* 0x000fe40007ffe0ff */
[----:B--2---:R-:W-:Y:S01]  /*0770*/  @P1 LEA R6, P2, R12, R6, 0x2 ;  /* 0x000000060c061211 */ /* 0x004fe200078410ff */
[----:B------:R-:W-:-:S03]  /*0780*/  @!P0 IMAD R15, R20, R17, R0 ;  /* 0x00000011140f8224 */ /* 0x000fc600078e0200 */
[----:B------:R-:W-:Y:S01]  /*0790*/  @P1 LEA.HI.X R7, R12, R7, R14, 0x2, P2 ;  /* 0x000000070c071211 */ /* 0x000fe200010f140e */
[----:B------:R-:W-:Y:S01]  /*07a0*/  @P1 IMAD.WIDE R12, R17, 0x4, R8 ;  /* 0x00000004110c1825 */ /* 0x000fe200078e0208 */
[----:B------:R-:W4:Y:S03]  /*07b0*/  @P1 LDG.E R14, desc[UR6][R8.64] ;  /* 0x00000006080e1981 */ /* 0x000f26000c1e1900 */
[----:B---3--:R-:W-:Y:S01]  /*07c0*/  @!P0 IMAD.WIDE.U32 R4, R19, 0x4, R4 ;  /* 0x0000000413048825 */ /* 0x008fe200078e0004 */
[----:B------:R-:W2:Y:S04]  /*07d0*/  @P1 LDG.E R6, desc[UR6][R6.64+0x4] ;  /* 0x0000040606061981 */ /* 0x000ea8000c1e1900 */
[----:B------:R-:W2:Y:S01]  /*07e0*/  @P1 LDG.E R12, desc[UR6][R12.64] ;  /* 0x000000060c0c1981 */ /* 0x000ea2000c1e1900 */
[----:B0-----:R-:W-:-:S03]  /*07f0*/  @!P0 IMAD.WIDE R2, R15, 0x4, R2 ;  /* 0x000000040f028825 */ /* 0x001fc600078e0202 */
[----:B------:R-:W3:Y:S04]  /*0800*/  @!P0 LDG.E R5, desc[UR6][R4.64] ;  /* 0x0000000604058981 */ /* 0x000ee8000c1e1900 */
[----:B------:R-:W3:Y:S01]  /*0810*/  @!P0 LDG.E R2, desc[UR6][R2.64] ;  /* 0x0000000602028981 */ /* 0x000ee2000c1e1900 */
[----:B----4-:R-:W-:-:S04]  /*0820*/  @P1 FFMA R11, R11, R14, R22 ;  /* 0x0000000e0b0b1223 */ /* 0x010fc80000000016 */
[----:B--2---:R-:W-:-:S04]  /*0830*/  @P1 FFMA R22, R6, R12, R11 ;  /* 0x0000000c06161223 */ /* 0x004fc8000000000b */
[----:B---3--:R-:W-:-:S07]  /*0840*/  @!P0 FFMA R22, R5, R2, R22 ;  /* 0x0000000205168223 */ /* 0x008fce0000000016 */
.L_x_22:
[----:B------:R-:W0:Y:S01]  /*0850*/  LDC.64 R2, c[0x0][0x380] ;  /* 0x0000e000ff027b82 */ /* 0x000e220000000a00 */
[----:B------:R-:W-:-:S04]  /*0860*/  IMAD R17, R17, UR4, R0 ;  /* 0x0000000411117c24 */ /* 0x000fc8000f8e0200 */
[----:B0-----:R-:W-:-:S05]  /*0870*/  IMAD.WIDE.U32 R2, R17, 0x4, R2 ;  /* 0x0000000411027825 */ /* 0x001fca00078e0002 */
[----:B------:R-:W-:Y:S01]  /*0880*/  STG.E desc[UR6][R2.64], R22 ;  /* 0x0000001602007986 */ /* 0x000fe2000c101906 */
[----:B------:R-:W-:Y:S05]  /*0890*/  EXIT ;  /* 0x000000000000794d */ /* 0x000fea0003800000 */
.L_x_26:
        /* <DEDUP_REMOVED lines=14> */
.L_x_40:


//--------------------- .text._Z14sigmoid_kernelPfS_i --------------------------
	.section	.text._Z14sigmoid_kernelPfS_i,"ax",@progbits
	.align	128
        .global         _Z14sigmoid_kernelPfS_i
        .type           _Z14sigmoid_kernelPfS_i,@function
        .size           _Z14sigmoid_kernelPfS_i,(.L_x_36 - _Z14sigmoid_kernelPfS_i)
        .other          _Z14sigmoid_kernelPfS_i,@"STO_CUDA_ENTRY STV_DEFAULT"
_Z14sigmoid_kernelPfS_i:
.text._Z14sigmoid_kernelPfS_i:
        /* <DEDUP_REMOVED lines=10> */
[----:B0-----:R-:W-:-:S06]  /*00a0*/  IMAD.WIDE R4, R3, 0x4, R4 ;  /* 0x0000000403047825 */ /* 0x001fcc00078e0204 */
[----:B-1----:R-:W2:Y:S01]  /*00b0*/  LDG.E R4, desc[UR4][R4.64] ;  /* 0x0000000404047981 */ /* 0x002ea2000c1e1900 */
[----:B------:R-:W-:Y:S01]  /*00c0*/  IMAD.MOV.U32 R7, RZ, RZ, 0x3bbb989d ;  /* 0x3bbb989dff077424 */ /* 0x000fe200078e00ff */
[----:B------:R-:W-:Y:S01]  /*00d0*/  BSSY.RECONVERGENT B0, `(.L_x_27) ;  /* 0x0000015000007945 */ /* 0x000fe20003800200 */
[----:B------:R-:W-:Y:S02]  /*00e0*/  IMAD.MOV.U32 R9, RZ, RZ, 0x437c0000 ;  /* 0x437c0000ff097424 */ /* 0x000fe400078e00ff */
[----:B--2---:R-:W-:-:S04]  /*00f0*/  FFMA.SAT R0, R4, -R7, 0.5 ;  /* 0x3f00000004007423 */ /* 0x004fc80000002807 */
[----:B------:R-:W-:-:S04]  /*0100*/  FFMA.RM R0, R0, R9, 12582913 ;  /* 0x4b40000100007423 */ /* 0x000fc80000004009 */
[C---:B------:R-:W-:Y:S01]  /*0110*/  FADD R7, R0.reuse, -12583039 ;  /* 0xcb40007f00077421 */ /* 0x040fe20000000000 */
[----:B------:R-:W-:-:S03]  /*0120*/  SHF.L.U32 R0, R0, 0x17, RZ ;  /* 0x0000001700007819 */ /* 0x000fc600000006ff */
[----:B------:R-:W-:-:S04]  /*0130*/  FFMA R7, R4, -1.4426950216293334961, -R7 ;  /* 0xbfb8aa3b04077823 */ /* 0x000fc80000000807 */
[----:B------:R-:W-:-:S06]  /*0140*/  FFMA R7, R4, -1.925963033500011079e-08, R7 ;  /* 0xb2a5706004077823 */ /* 0x000fcc0000000007 */
[----:B------:R-:W0:Y:S02]  /*0150*/  MUFU.EX2 R7, R7 ;  /* 0x0000000700077308 */ /* 0x000e240000000800 */
[----:B0-----:R-:W-:-:S04]  /*0160*/  FFMA R0, R0, R7, 1 ;  /* 0x3f80000000007423 */ /* 0x001fc80000000007 */
[----:B------:R-:W-:-:S05]  /*0170*/  VIADD R2, R0, 0x1800000 ;  /* 0x0180000000027836 */ /* 0x000fca0000000000 */
[----:B------:R-:W-:-:S04]  /*0180*/  LOP3.LUT R2, R2, 0x7f800000, RZ, 0xc0, !PT ;  /* 0x7f80000002027812 */ /* 0x000fc800078ec0ff */
[----:B------:R-:W-:-:S13]  /*0190*/  ISETP.GT.U32.AND P0, PT, R2, 0x1ffffff, PT ;  /* 0x01ffffff0200780c */ /* 0x000fda0003f04070 */
[----:B------:R-:W-:Y:S05]  /*01a0*/  @P0 BRA `(.L_x_28) ;  /* 0x00000000000c0947 */ /* 0x000fea0003800000 */
[----:B------:R-:W-:-:S07]  /*01b0*/  MOV R4, 0x1d0 ;  /* 0x000001d000047802 */ /* 0x000fce0000000f00 */
[----:B------:R-:W-:Y:S05]  /*01c0*/  CALL.REL.NOINC `($__internal_1_$__cuda_sm20_rcp_rn_f32_slowpath) ;  /* 0x0000000000287944 */ /* 0x000fea0003c00000 */
[----:B------:R-:W-:Y:S05]  /*01d0*/  BRA `(.L_x_29) ;  /* 0x0000000000107947 */ /* 0x000fea0003800000 */
.L_x_28:
[----:B------:R-:W0:Y:S02]  /*01e0*/  MUFU.RCP R7, R0 ;  /* 0x0000000000077308 */ /* 0x000e240000001000 */
[----:B0-----:R-:W-:-:S04]  /*01f0*/  FFMA R2, R0, R7, -1 ;  /* 0xbf80000000027423 */ /* 0x001fc80000000007 */
[----:B------:R-:W-:-:S04]  /*0200*/  FADD.FTZ R2, -R2, -RZ ;  /* 0x800000ff02027221 */ /* 0x000fc80000010100 */
[----:B------:R-:W-:-:S07]  /*0210*/  FFMA R7, R7, R2, R7 ;  /* 0x0000000207077223 */ /* 0x000fce0000000007 */
.L_x_29:
[----:B------:R-:W-:Y:S05]  /*0220*/  BSYNC.RECONVERGENT B0 ;  /* 0x0000000000007941 */ /* 0x000fea0003800200 */
.L_x_27:
[----:B------:R-:W0:Y:S02]  /*0230*/  LDC.64 R4, c[0x0][0x380] ;  /* 0x0000e000ff047b82 */ /* 0x000e240000000a00 */
[----:B0-----:R-:W-:-:S05]  /*0240*/  IMAD.WIDE R2, R3, 0x4, R4 ;  /* 0x0000000403027825 */ /* 0x001fca00078e0204 */
[----:B------:R-:W-:Y:S01]  /*0250*/  STG.E desc[UR4][R2.64], R7 ;  /* 0x0000000702007986 */ /* 0x000fe2000c101904 */
[----:B------:R-:W-:Y:S05]  /*0260*/  EXIT ;  /* 0x000000000000794d */ /* 0x000fea0003800000 */
        .weak           $__internal_1_$__cuda_sm20_rcp_rn_f32_slowpath
        .type           $__internal_1_$__cuda_sm20_rcp_rn_f32_slowpath,@function
        .size           $__internal_1_$__cuda_sm20_rcp_rn_f32_slowpath,(.L_x_36 - $__internal_1_$__cuda_sm20_rcp_rn_f32_slowpath)
$__internal_1_$__cuda_sm20_rcp_rn_f32_slowpath:
[----:B------:R-:W-:Y:S01]  /*0270*/  IMAD.SHL.U32 R2, R0, 0x2, RZ ;  /* 0x0000000200027824 */ /* 0x000fe200078e00ff */
[----:B------:R-:W-:Y:S04]  /*0280*/  BSSY.RECONVERGENT B1, `(.L_x_30) ;  /* 0x0000030000017945 */ /* 0x000fe80003800200 */
[----:B------:R-:W-:-:S04]  /*0290*/  SHF.R.U32.HI R2, RZ, 0x18, R2 ;  /* 0x00000018ff027819 */ /* 0x000fc80000011602 */
[----:B------:R-:W-:-:S13]  /*02a0*/  ISETP.NE.U32.AND P0, PT, R2, RZ, PT ;  /* 0x000000ff0200720c */ /* 0x000fda0003f05070 */
[----:B------:R-:W-:Y:S05]  /*02b0*/  @P0 BRA `(.L_x_31) ;  /* 0x0000000000280947 */ /* 0x000fea0003800000 */
[----:B------:R-:W-:-:S04]  /*02c0*/  SHF.L.U32 R2, R0, 0x1, RZ ;  /* 0x0000000100027819 */ /* 0x000fc800000006ff */
[----:B------:R-:W-:-:S13]  /*02d0*/  ISETP.NE.AND P0, PT, R2, RZ, PT ;  /* 0x000000ff0200720c */ /* 0x000fda0003f05270 */
[----:B------:R-:W-:Y:S01]  /*02e0*/  @P0 FFMA R6, R0, 1.84467440737095516160e+19, RZ ;  /* 0x5f80000000060823 */ /* 0x000fe200000000ff */
[----:B------:R-:W-:Y:S08]  /*02f0*/  @!P0 MUFU.RCP R5, R0 ;  /* 0x0000000000058308 */ /* 0x000ff00000001000 */
[----:B------:R-:W0:Y:S02]  /*0300*/  @P0 MUFU.RCP R7, R6 ;  /* 0x0000000600070308 */ /* 0x000e240000001000 */
[----:B0-----:R-:W-:-:S04]  /*0310*/  @P0 FFMA R2, R6, R7, -1 ;  /* 0xbf80000006020423 */ /* 0x001fc80000000007 */
[----:B------:R-:W-:-:S04]  /*0320*/  @P0 FADD.FTZ R2, -R2, -RZ ;  /* 0x800000ff02020221 */ /* 0x000fc80000010100 */
[----:B------:R-:W-:-:S04]  /*0330*/  @P0 FFMA R2, R7, R2, R7 ;  /* 0x0000000207020223 */ /* 0x000fc80000000007 */
[----:B------:R-:W-:Y:S01]  /*0340*/  @P0 FFMA R5, R2, 1.84467440737095516160e+19, RZ ;  /* 0x5f80000002050823 */ /* 0x000fe200000000ff */
[----:B------:R-:W-:Y:S06]  /*0350*/  BRA `(.L_x_32) ;  /* 0x0000000000887947 */ /* 0x000fec0003800000 */
.L_x_31:
[----:B------:R-:W-:-:S05]  /*0360*/  VIADD R5, R2, 0xffffff03 ;  /* 0xffffff0302057836 */ /* 0x000fca0000000000 */
[----:B------:R-:W-:-:S13]  /*0370*/  ISETP.GT.U32.AND P0, PT, R5, 0x1, PT ;  /* 0x000000010500780c */ /* 0x000fda0003f04070 */
[----:B------:R-:W-:Y:S05]  /*0380*/  @P0 BRA `(.L_x_33) ;  /* 0x0000000000780947 */ /* 0x000fea0003800000 */
[----:B------:R-:W-:Y:S01]  /*0390*/  LOP3.LUT R6, R0, 0x7fffff, RZ, 0xc0, !PT ;  /* 0x007fffff00067812 */ /* 0x000fe200078ec0ff */
[----:B------:R-:W-:-:S03]  /*03a0*/  IMAD.MOV.U32 R10, RZ, RZ, 0x3 ;  /* 0x00000003ff0a7424 */ /* 0x000fc600078e00ff */
[----:B------:R-:W-:Y:S02]  /*03b0*/  LOP3.LUT R6, R6, 0x3f800000, RZ, 0xfc, !PT ;  /* 0x3f80000006067812 */ /* 0x000fe400078efcff */
[----:B------:R-:W-:Y:S02]  /*03c0*/  SHF.L.U32 R11, R10, R5, RZ ;  /* 0x000000050a0b7219 */ /* 0x000fe400000006ff */
[----:B------:R-:W0:Y:S02]  /*03d0*/  MUFU.RCP R7, R6 ;  /* 0x0000000600077308 */ /* 0x000e240000001000 */
[----:B0-----:R-:W-:-:S04]  /*03e0*/  FFMA R8, R6, R7, -1 ;  /* 0xbf80000006087423 */ /* 0x001fc80000000007 */
[----:B------:R-:W-:-:S04]  /*03f0*/  FADD.FTZ R8, -R8, -RZ ;  /* 0x800000ff08087221 */ /* 0x000fc80000010100 */
[CCC-:B------:R-:W-:Y:S01]  /*0400*/  FFMA.RM R9, R7.reuse, R8.reuse, R7.reuse ;  /* 0x0000000807097223 */ /* 0x1c0fe20000004007 */
[----:B------:R-:W-:-:S04]  /*0410*/  FFMA.RP R8, R7, R8, R7 ;  /* 0x0000000807087223 */ /* 0x000fc80000008007 */
[C---:B------:R-:W-:Y:S02]  /*0420*/  LOP3.LUT R7, R9.reuse, 0x7fffff, RZ, 0xc0, !PT ;  /* 0x007fffff09077812 */ /* 0x040fe400078ec0ff */
[----:B------:R-:W-:Y:S02]  /*0430*/  FSETP.NEU.FTZ.AND P0, PT, R9, R8, PT ;  /* 0x000000080900720b */ /* 0x000fe40003f1d000 */
[----:B------:R-:W-:Y:S02]  /*0440*/  LOP3.LUT R8, R7, 0x800000, RZ, 0xfc, !PT ;  /* 0x0080000007087812 */ /* 0x000fe400078efcff */
[----:B------:R-:W-:Y:S02]  /*0450*/  SEL R7, RZ, 0xffffffff, !P0 ;  /* 0xffffffffff077807 */ /* 0x000fe40004000000 */
[----:B------:R-:W-:Y:S02]  /*0460*/  LOP3.LUT R6, R11, R8, RZ, 0xc0, !PT ;  /* 0x000000080b067212 */ /* 0x000fe400078ec0ff */
[----:B------:R-:W-:-:S02]  /*0470*/  IADD3 R7, PT, PT, -R7, RZ, RZ ;  /* 0x000000ff07077210 */ /* 0x000fc40007ffe1ff */
[-C--:B------:R-:W-:Y:S02]  /*0480*/  SHF.R.U32.HI R6, RZ, R5.reuse, R6 ;  /* 0x00000005ff067219 */ /* 0x080fe40000011606 */
[----:B------:R-:W-:Y:S02]  /*0490*/  LOP3.LUT P1, RZ, R7, R5, R8, 0xf8, !PT ;  /* 0x0000000507ff7212 */ /* 0x000fe4000782f808 */
[C---:B------:R-:W-:Y:S02]  /*04a0*/  LOP3.LUT P0, RZ, R6.reuse, 0x1, RZ, 0xc0, !PT ;  /* 0x0000000106ff7812 */ /* 0x040fe4000780c0ff */
[----:B------:R-:W-:-:S04]  /*04b0*/  LOP3.LUT P2, RZ, R6, 0x2, RZ, 0xc0, !PT ;  /* 0x0000000206ff7812 */ /* 0x000fc8000784c0ff */
[----:B------:R-:W-:Y:S02]  /*04c0*/  PLOP3.LUT P0, PT, P0, P1, P2, 0xe0, 0x0 ;  /* 0x000000000000781c */ /* 0x000fe40000703c20 */
[----:B------:R-:W-:Y:S02]  /*04d0*/  LOP3.LUT P1, RZ, R0, 0x7fffff, RZ, 0xc0, !PT ;  /* 0x007fffff00ff7812 */ /* 0x000fe4000782c0ff */
[----:B------:R-:W-:-:S05]  /*04e0*/  SEL R5, RZ, 0x1, !P0 ;  /* 0x00000001ff057807 */ /* 0x000fca0004000000 */
[----:B------:R-:W-:-:S05]  /*04f0*/  IMAD.MOV R5, RZ, RZ, -R5 ;  /* 0x000000ffff057224 */ /* 0x000fca00078e0a05 */
[----:B------:R-:W-:Y:S02]  /*0500*/  ISETP.GE.AND P0, PT, R5, RZ, PT ;  /* 0x000000ff0500720c */ /* 0x000fe40003f06270 */
[----:B------:R-:W-:-:S04]  /*0510*/  IADD3 R5, PT, PT, R2, -0xfc, RZ ;  /* 0xffffff0402057810 */ /* 0x000fc80007ffe0ff */
[----:B------:R-:W-:-:S07]  /*0520*/  SHF.R.U32.HI R5, RZ, R5, R8 ;  /* 0x00000005ff057219 */ /* 0x000fce0000011608 */
[----:B------:R-:W-:-:S05]  /*0530*/  @!P0 VIADD R5, R5, 0x1 ;  /* 0x0000000105058836 */ /* 0x000fca0000000000 */
[----:B------:R-:W-:-:S04]  /*0540*/  @!P1 SHF.L.U32 R5, R5, 0x1, RZ ;  /* 0x0000000105059819 */ /* 0x000fc800000006ff */
[----:B------:R-:W-:Y:S01]  /*0550*/  LOP3.LUT R5, R5, 0x80000000, R0, 0xf8, !PT ;  /* 0x8000000005057812 */ /* 0x000fe200078ef800 */
[----:B------:R-:W-:Y:S06]  /*0560*/  BRA `(.L_x_32) ;  /* 0x0000000000047947 */ /* 0x000fec0003800000 */
.L_x_33:
[----:B------:R0:W1:Y:S02]  /*0570*/  MUFU.RCP R5, R0 ;  /* 0x0000000000057308 */ /* 0x0000640000001000 */
.L_x_32:
[----:B------:R-:W-:Y:S05]  /*0580*/  BSYNC.RECONVERGENT B1 ;  /* 0x0000000000017941 */ /* 0x000fea0003800200 */
.L_x_30:
[----:B-1----:R-:W-:Y:S02]  /*0590*/  IMAD.MOV.U32 R7, RZ, RZ, R5 ;  /* 0x000000ffff077224 */ /* 0x002fe400078e0005 */
[----:B------:R-:W-:-:S04]  /*05a0*/  HFMA2 R5, -RZ, RZ, 0, 0 ;  /* 0x00000000ff057431 */ /* 0x000fc800000001ff */
[----:B0-----:R-:W-:Y:S05]  /*05b0*/  RET.REL.NODEC R4 `(_Z14sigmoid_kernelPfS_i) ;  /* 0xfffffff804907950 */ /* 0x001fea0003c3ffff */
.L_x_34:
        /* <DEDUP_REMOVED lines=12> */
.L_x_36:


//--------------------- .nv.shared.reserved.0     --------------------------
	.section	.nv.shared.reserved.0,"aw",@nobits
	.weak		__nv_reservedSMEM_offset_0_alias
	.size		__nv_reservedSMEM_offset_0_alias, 0, 64
	.other		__nv_reservedSMEM_offset_0_alias,@"STO_CUDA_RESERVED_SHARED STV_DEFAULT"
__nv_reservedSMEM_offset_0_alias:
	.zero		0
	.zero		64


//--------------------- .nv.constant0._Z21update_weights_kernelPfS_fi --------------------------
	.section	.nv.constant0._Z21update_weights_kernelPfS_fi,"a",@progbits
	.sectionflags	@""
	.align	4
.nv.constant0._Z21update_weights_kernelPfS_fi:
	.zero		920


//--------------------- .nv.constant0._Z20calc_gradient_kernelPfS_S_ii --------------------------
	.section	.nv.constant0._Z20calc_gradient_kernelPfS_S_ii,"a",@progbits
	.sectionflags	@""
	.align	4
.nv.constant0._Z20calc_gradient_kernelPfS_S_ii:
	.zero		928


//--------------------- .nv.constant0._Z17calc_error_kernelPfS_S_i --------------------------
	.section	.nv.constant0._Z17calc_error_kernelPfS_S_i,"a",@progbits
	.sectionflags	@""
	.align	4
.nv.constant0._Z17calc_error_kernelPfS_S_i:
	.zero		924


//--------------------- .nv.constant0._Z13matmul_kernelPfS_S_iii --------------------------
	.section	.nv.constant0._Z13matmul_kernelPfS_S_iii,"a",@progbits
	.sectionflags	@""
	.align	4
.nv.constant0._Z13matmul_kernelPfS_S_iii:
	.zero		932


//--------------------- .nv.constant0._Z14sigmoid_kernelPfS_i --------------------------
	.section	.nv.constant0._Z14sigmoid_kernelPfS_i,"a",@progbits
	.sectionflags	@""
	.align	4
.nv.constant0._Z14sigmoid_kernelPfS_i:
	.zero		916


//--------------------- SYMBOLS --------------------------

	.type		.nv.reservedSmem.offset0,@object
	.size		.nv.reservedSmem.offset0,0x4
